	.target	sm_90a

	.elftype	@"ET_EXEC"


//--------------------- .note.nv.tkinfo           --------------------------
	.section	.note.nv.tkinfo,"",@"SHT_NOTE"
	.sectionflags	@"SHF_NOTE_NV_TKINFO"
	.tkinfo
        /*0018*/ 	.word	0x00000002
        /*0030*/ 	.string	""
        /*0030*/ 	.string	"ptxas"
        /*0030*/ 	.string	"Cuda compilation tools, release 13.0, V13.0.88"
        /*0030*/ 	.string	"Build cuda_13.0.r13.0/compiler.36424714_0"
        /*0030*/ 	.string	"-arch sm_90a -m 64 "



//--------------------- .note.nv.cuinfo           --------------------------
	.section	.note.nv.cuinfo,"",@"SHT_NOTE"
	.sectionflags	@"SHF_NOTE_NV_CUINFO"
        /*0018*/ 	.short	0x0002
        /*001a*/ 	.short	0x005a
        /*001c*/ 	.short	0x0082
	.zero		2


//--------------------- .nv.info                  --------------------------
	.section	.nv.info,"",@"SHT_CUDA_INFO"
	.align	4


	//----- nvinfo : EIATTR_REGCOUNT
	.align		4
        /*0000*/ 	.byte	0x04, 0x2f
        /*0002*/ 	.short	(.L_15 - .L_14)
	.align		4
.L_14:
        /*0004*/ 	.word	index@(_ZN7cutlass13device_kernelINS_4gemm6kernel13GemmUniversalIN4cute5tupleIJiiiiEEENS1_10collective13CollectiveMmaINS1_34MainloopSm90TmaGmmaWarpSpecializedILi4ENS5_IJNS4_1CILi2EEENSA_ILi4EEENSA_ILi1EEEEEENS1_35KernelTmaWarpSpecializedCooperativeEEENS5_IJNSA_ILi256EEENSA_ILi128EEENSA_ILi32EEEEEENS_10tfloat32_tENS5_IJlSD_lEEESL_SM_NS4_8TiledMMAINS4_8MMA_AtomIJNS4_4SM904GMMA30MMA_64x128x8_F32TF32TF32_SS_TNILNSQ_7ScaleInE1ELSS_1EEEEEENS4_6LayoutINS5_IJSB_SD_SD_EEENS5_IJSD_NSA_ILi0EEESX_EEEEENS5_IJNS4_10UnderscoreES10_S10_EEEEENS4_23SM90_TMA_LOAD_MULTICASTENS4_14ComposedLayoutINS4_7SwizzleILi3ELi4ELi3EEENS4_18smem_ptr_flag_bitsILi32EEENSV_INS5_IJNSA_ILi8EEESJ_EEENS5_IJSJ_SD_EEEEEEEvNS4_8identityES13_S1D_vS1E_EENS_8epilogue10collective6detail29Sm90TmaWarpSpecializedAdapterINS1H_15DefaultEpilogueISL_SM_SM_NS1G_6thread17LinearCombinationISL_Li1EffLNS1L_9ScaleType4KindE0ELNS_15FloatRoundStyleE2ESL_EENS1_15EpilogueDefaultEEEEEvvEEEEvNT_6ParamsE)
        /*0008*/ 	.word	0x000000a8


	//----- nvinfo : EIATTR_FRAME_SIZE
	.align		4
.L_15:
        /*000c*/ 	.byte	0x04, 0x11
        /*000e*/ 	.short	(.L_17 - .L_16)
	.align		4
.L_16:
        /*0010*/ 	.word	index@(_ZN7cutlass13device_kernelINS_4gemm6kernel13GemmUniversalIN4cute5tupleIJiiiiEEENS1_10collective13CollectiveMmaINS1_34MainloopSm90TmaGmmaWarpSpecializedILi4ENS5_IJNS4_1CILi2EEENSA_ILi4EEENSA_ILi1EEEEEENS1_35KernelTmaWarpSpecializedCooperativeEEENS5_IJNSA_ILi256EEENSA_ILi128EEENSA_ILi32EEEEEENS_10tfloat32_tENS5_IJlSD_lEEESL_SM_NS4_8TiledMMAINS4_8MMA_AtomIJNS4_4SM904GMMA30MMA_64x128x8_F32TF32TF32_SS_TNILNSQ_7ScaleInE1ELSS_1EEEEEENS4_6LayoutINS5_IJSB_SD_SD_EEENS5_IJSD_NSA_ILi0EEESX_EEEEENS5_IJNS4_10UnderscoreES10_S10_EEEEENS4_23SM90_TMA_LOAD_MULTICASTENS4_14ComposedLayoutINS4_7SwizzleILi3ELi4ELi3EEENS4_18smem_ptr_flag_bitsILi32EEENSV_INS5_IJNSA_ILi8EEESJ_EEENS5_IJSJ_SD_EEEEEEEvNS4_8identityES13_S1D_vS1E_EENS_8epilogue10collective6detail29Sm90TmaWarpSpecializedAdapterINS1H_15DefaultEpilogueISL_SM_SM_NS1G_6thread17LinearCombinationISL_Li1EffLNS1L_9ScaleType4KindE0ELNS_15FloatRoundStyleE2ESL_EENS1_15EpilogueDefaultEEEEEvvEEEEvNT_6ParamsE)
        /*0014*/ 	.word	0x00000000


	//----- nvinfo : EIATTR_MIN_STACK_SIZE
	.align		4
.L_17:
        /*0018*/ 	.byte	0x04, 0x12
        /*001a*/ 	.short	(.L_19 - .L_18)
	.align		4
.L_18:
        /*001c*/ 	.word	index@(_ZN7cutlass13device_kernelINS_4gemm6kernel13GemmUniversalIN4cute5tupleIJiiiiEEENS1_10collective13CollectiveMmaINS1_34MainloopSm90TmaGmmaWarpSpecializedILi4ENS5_IJNS4_1CILi2EEENSA_ILi4EEENSA_ILi1EEEEEENS1_35KernelTmaWarpSpecializedCooperativeEEENS5_IJNSA_ILi256EEENSA_ILi128EEENSA_ILi32EEEEEENS_10tfloat32_tENS5_IJlSD_lEEESL_SM_NS4_8TiledMMAINS4_8MMA_AtomIJNS4_4SM904GMMA30MMA_64x128x8_F32TF32TF32_SS_TNILNSQ_7ScaleInE1ELSS_1EEEEEENS4_6LayoutINS5_IJSB_SD_SD_EEENS5_IJSD_NSA_ILi0EEESX_EEEEENS5_IJNS4_10UnderscoreES10_S10_EEEEENS4_23SM90_TMA_LOAD_MULTICASTENS4_14ComposedLayoutINS4_7SwizzleILi3ELi4ELi3EEENS4_18smem_ptr_flag_bitsILi32EEENSV_INS5_IJNSA_ILi8EEESJ_EEENS5_IJSJ_SD_EEEEEEEvNS4_8identityES13_S1D_vS1E_EENS_8epilogue10collective6detail29Sm90TmaWarpSpecializedAdapterINS1H_15DefaultEpilogueISL_SM_SM_NS1G_6thread17LinearCombinationISL_Li1EffLNS1L_9ScaleType4KindE0ELNS_15FloatRoundStyleE2ESL_EENS1_15EpilogueDefaultEEEEEvvEEEEvNT_6ParamsE)
        /*0020*/ 	.word	0x00000000
.L_19:


//--------------------- .nv.compat                --------------------------
	.section	.nv.compat,"",@"SHT_CUDA_COMPAT_INFO"
	.align	4
        /*0000*/ 	.byte	0x02, 0x09, 0x01, 0x00, 0x02, 0x02, 0x04, 0x00, 0x02, 0x05, 0x05, 0x00, 0x03, 0x07, 0x01, 0x01
        /*0010*/ 	.byte	0x02, 0x03, 0x01, 0x00, 0x02, 0x06, 0x01, 0x00, 0x04, 0x0b, 0x08, 0x00, 0x00, 0x00, 0x00, 0x00
        /*0020*/ 	.byte	0x00, 0x00, 0x00, 0x00


//--------------------- .nv.info._ZN7cutlass13device_kernelINS_4gemm6kernel13GemmUniversalIN4cute5tupleIJiiiiEEENS1_10collective13CollectiveMmaINS1_34MainloopSm90TmaGmmaWarpSpecializedILi4ENS5_IJNS4_1CILi2EEENSA_ILi4EEENSA_ILi1EEEEEENS1_35KernelTmaWarpSpecializedCooperativeEEENS5_IJNSA_ILi256EEENSA_ILi128EEENSA_ILi32EEEEEENS_10tfloat32_tENS5_IJlSD_lEEESL_SM_NS4_8TiledMMAINS4_8MMA_AtomIJNS4_4SM904GMMA30MMA_64x128x8_F32TF32TF32_SS_TNILNSQ_7ScaleInE1ELSS_1EEEEEENS4_6LayoutINS5_IJSB_SD_SD_EEENS5_IJSD_NSA_ILi0EEESX_EEEEENS5_IJNS4_10UnderscoreES10_S10_EEEEENS4_23SM90_TMA_LOAD_MULTICASTENS4_14ComposedLayoutINS4_7SwizzleILi3ELi4ELi3EEENS4_18smem_ptr_flag_bitsILi32EEENSV_INS5_IJNSA_ILi8EEESJ_EEENS5_IJSJ_SD_EEEEEEEvNS4_8identityES13_S1D_vS1E_EENS_8epilogue10collective6detail29Sm90TmaWarpSpecializedAdapterINS1H_15DefaultEpilogueISL_SM_SM_NS1G_6thread17LinearCombinationISL_Li1EffLNS1L_9ScaleType4KindE0ELNS_15FloatRoundStyleE2ESL_EENS1_15EpilogueDefaultEEEEEvvEEEEvNT_6ParamsE --------------------------
	.section	.nv.info._ZN7cutlass13device_kernelINS_4gemm6kernel13GemmUniversalIN4cute5tupleIJiiiiEEENS1_10collective13CollectiveMmaINS1_34MainloopSm90TmaGmmaWarpSpecializedILi4ENS5_IJNS4_1CILi2EEENSA_ILi4EEENSA_ILi1EEEEEENS1_35KernelTmaWarpSpecializedCooperativeEEENS5_IJNSA_ILi256EEENSA_ILi128EEENSA_ILi32EEEEEENS_10tfloat32_tENS5_IJlSD_lEEESL_SM_NS4_8TiledMMAINS4_8MMA_AtomIJNS4_4SM904GMMA30MMA_64x128x8_F32TF32TF32_SS_TNILNSQ_7ScaleInE1ELSS_1EEEEEENS4_6LayoutINS5_IJSB_SD_SD_EEENS5_IJSD_NSA_ILi0EEESX_EEEEENS5_IJNS4_10UnderscoreES10_S10_EEEEENS4_23SM90_TMA_LOAD_MULTICASTENS4_14ComposedLayoutINS4_7SwizzleILi3ELi4ELi3EEENS4_18smem_ptr_flag_bitsILi32EEENSV_INS5_IJNSA_ILi8EEESJ_EEENS5_IJSJ_SD_EEEEEEEvNS4_8identityES13_S1D_vS1E_EENS_8epilogue10collective6detail29Sm90TmaWarpSpecializedAdapterINS1H_15DefaultEpilogueISL_SM_SM_NS1G_6thread17LinearCombinationISL_Li1EffLNS1L_9ScaleType4KindE0ELNS_15FloatRoundStyleE2ESL_EENS1_15EpilogueDefaultEEEEEvvEEEEvNT_6ParamsE,"",@"SHT_CUDA_INFO"
	.sectionflags	@""
	.align	4


	//----- nvinfo : EIATTR_CUDA_API_VERSION
	.align		4
        /*0000*/ 	.byte	0x04, 0x37
        /*0002*/ 	.short	(.L_21 - .L_20)
.L_20:
        /*0004*/ 	.word	0x00000082


	//----- nvinfo : EIATTR_KPARAM_INFO
	.align		4
.L_21:
        /*0008*/ 	.byte	0x04, 0x17
        /*000a*/ 	.short	(.L_23 - .L_22)
.L_22:
        /*000c*/ 	.word	0x00000000
        /*0010*/ 	.short	0x0000
        /*0012*/ 	.short	0x0070
        /*0014*/ 	.byte	0x00, 0xf0, 0x01, 0x10


	//----- nvinfo : EIATTR_SPARSE_MMA_MASK
	.align		4
.L_23:
        /*0018*/ 	.byte	0x03, 0x50
        /*001a*/ 	.short	0x0000


	//----- nvinfo : EIATTR_MAXREG_COUNT
	.align		4
        /*001c*/ 	.byte	0x03, 0x1b
        /*001e*/ 	.short	0x00a8


	//----- nvinfo : EIATTR_NUM_BARRIERS
	.align		4
        /*0020*/ 	.byte	0x02, 0x4c
        /*0022*/ 	.byte	0x01
	.zero		1


	//----- nvinfo : EIATTR_EXTERNS
	.align		4
        /*0024*/ 	.byte	0x04, 0x0f
        /*0026*/ 	.short	(.L_25 - .L_24)


	//   ....[0]....
	.align		4
.L_24:
        /*0028*/ 	.word	index@(__assertfail)


	//----- nvinfo : EIATTR_MERCURY_ISA_VERSION
	.align		4
.L_25:
        /*002c*/ 	.byte	0x03, 0x5f
        /*002e*/ 	.short	0x0101


	//----- nvinfo : EIATTR_INT_WARP_WIDE_INSTR_OFFSETS
	.align		4
        /*0030*/ 	.byte	0x04, 0x31
        /*0032*/ 	.short	(.L_27 - .L_26)


	//   ....[0]....
.L_26:
        /*0034*/ 	.word	0x00000480


	//   ....[1]....
        /*0038*/ 	.word	0x000004b0


	//   ....[2]....
        /*003c*/ 	.word	0x00000670


	//   ....[3]....
        /*0040*/ 	.word	0x00001f50


	//----- nvinfo : EIATTR_COOP_GROUP_MASK_REGIDS
	.align		4
.L_27:
        /*0044*/ 	.byte	0x04, 0x29
        /*0046*/ 	.short	(.L_29 - .L_28)


	//   ....[0]....
.L_28:
        /*0048*/ 	.word	0xffffffff


	//   ....[1]....
        /*004c*/ 	.word	0xffffffff


	//   ....[2]....
        /*0050*/ 	.word	0xffffffff


	//   ....[3]....
        /*0054*/ 	.word	0xffffffff


	//   ....[4]....
        /*0058*/ 	.word	0xffffffff


	//   ....[5]....
        /*005c*/ 	.word	0xffffffff


	//----- nvinfo : EIATTR_COOP_GROUP_INSTR_OFFSETS
	.align		4
.L_29:
        /*0060*/ 	.byte	0x04, 0x28
        /*0062*/ 	.short	(.L_31 - .L_30)


	//   ....[0]....
.L_30:
        /*0064*/ 	.word	0x00000060


	//   ....[1]....
        /*0068*/ 	.word	0x00000070


	//   ....[2]....
        /*006c*/ 	.word	0x00000130


	//   ....[3]....
        /*0070*/ 	.word	0x000002d0


	//   ....[4]....
        /*0074*/ 	.word	0x000007f0


	//   ....[5]....
        /*0078*/ 	.word	0x00001240


	//----- nvinfo : EIATTR_REG_RECONFIG
	.align		4
.L_31:
        /*007c*/ 	.byte	0x01, 0x54
	.zero		2


	//----- nvinfo : EIATTR_SYSCALL_OFFSETS
	.align		4
        /*0080*/ 	.byte	0x04, 0x46
        /*0082*/ 	.short	(.L_33 - .L_32)


	//   ....[0]....
.L_32:
        /*0084*/ 	.word	0x00001400


	//----- nvinfo : EIATTR_MBARRIER_INSTR_OFFSETS
	.align		4
.L_33:
        /*0088*/ 	.byte	0x04, 0x39
        /*008a*/ 	.short	(.L_35 - .L_34)


	//   ....[0]....
.L_34:
        /*008c*/ 	.word	0x00000230
        /*0090*/ 	.word	0x000000ff
        /*0094*/ 	.word	0x00000000
        /*0098*/ 	.short	0x0100
        /*009a*/ 	.byte	0x08
	.zero		1


	//   ....[1]....
        /*009c*/ 	.word	0x00000240
        /*00a0*/ 	.word	0x000000ff
        /*00a4*/ 	.word	0x00000020
        /*00a8*/ 	.short	0x0100
        /*00aa*/ 	.byte	0x08
	.zero		1


	//   ....[2]....
        /*00ac*/ 	.word	0x00000250
        /*00b0*/ 	.word	0x000000ff
        /*00b4*/ 	.word	0x00000008
        /*00b8*/ 	.short	0x0100
        /*00ba*/ 	.byte	0x08
	.zero		1


	//   ....[3]....
        /*00bc*/ 	.word	0x00000260
        /*00c0*/ 	.word	0x000000ff
        /*00c4*/ 	.word	0x00000028
        /*00c8*/ 	.short	0x0100
        /*00ca*/ 	.byte	0x08
	.zero		1


	//   ....[4]....
        /*00cc*/ 	.word	0x00000270
        /*00d0*/ 	.word	0x000000ff
        /*00d4*/ 	.word	0x00000010
        /*00d8*/ 	.short	0x0100
        /*00da*/ 	.byte	0x08
	.zero		1


	//   ....[5]....
        /*00dc*/ 	.word	0x00000280
        /*00e0*/ 	.word	0x000000ff
        /*00e4*/ 	.word	0x00000030
        /*00e8*/ 	.short	0x0100
        /*00ea*/ 	.byte	0x08
	.zero		1


	//   ....[6]....
        /*00ec*/ 	.word	0x00000290
        /*00f0*/ 	.word	0x000000ff
        /*00f4*/ 	.word	0x00000018
        /*00f8*/ 	.short	0x0100
        /*00fa*/ 	.byte	0x08
	.zero		1


	//   ....[7]....
        /*00fc*/ 	.word	0x000002a0
        /*0100*/ 	.word	0x000000ff
        /*0104*/ 	.word	0x00000038
        /*0108*/ 	.short	0x0100
        /*010a*/ 	.byte	0x08
	.zero		1


	//   ....[8]....
        /*010c*/ 	.word	0x000006f0
        /*0110*/ 	.word	0x000000ff
        /*0114*/ 	.word	0x00000050
        /*0118*/ 	.short	0x0100
        /*011a*/ 	.byte	0x06
	.zero		1


	//   ....[9]....
        /*011c*/ 	.word	0x00000780
        /*0120*/ 	.word	0x000000ff
        /*0124*/ 	.word	0x00000058
        /*0128*/ 	.short	0x0100
        /*012a*/ 	.byte	0x06
	.zero		1


	//   ....[10]....
        /*012c*/ 	.word	0x000014c0
        /*0130*/ 	.word	0x00000003
        /*0134*/ 	.word	0x00000000
        /*0138*/ 	.short	0x010a
        /*013a*/ 	.byte	0x3f
	.zero		1


	//   ....[11]....
        /*013c*/ 	.word	0x00001500
        /*0140*/ 	.word	0x00000003
        /*0144*/ 	.word	0x00000000
        /*0148*/ 	.short	0x010a
        /*014a*/ 	.byte	0x3f
	.zero		1


	//   ....[12]....
        /*014c*/ 	.word	0x00001a10
        /*0150*/ 	.word	0x00000005
        /*0154*/ 	.word	0x00000000
        /*0158*/ 	.short	0x010a
        /*015a*/ 	.byte	0x3f
	.zero		1


	//   ....[13]....
        /*015c*/ 	.word	0x00001a50
        /*0160*/ 	.word	0x00000005
        /*0164*/ 	.word	0x00000000
        /*0168*/ 	.short	0x010a
        /*016a*/ 	.byte	0x3f
	.zero		1


	//   ....[14]....
        /*016c*/ 	.word	0x00001df0
        /*0170*/ 	.word	0x00000005
        /*0174*/ 	.word	0x00000000
        /*0178*/ 	.short	0x0101
        /*017a*/ 	.byte	0x3f
	.zero		1


	//   ....[15]....
        /*017c*/ 	.word	0x00001fd0
        /*0180*/ 	.word	0x00000003
        /*0184*/ 	.word	0x00000000
        /*0188*/ 	.short	0x0101
        /*018a*/ 	.byte	0x3f
	.zero		1


	//   ....[16]....
        /*018c*/ 	.word	0x0000b4c0
        /*0190*/ 	.word	0x00000016
        /*0194*/ 	.word	0x00000020
        /*0198*/ 	.short	0x010a
        /*019a*/ 	.byte	0x3f
	.zero		1


	//   ....[17]....
        /*019c*/ 	.word	0x0000b8a0
        /*01a0*/ 	.word	0x00000004
        /*01a4*/ 	.word	0x00000058
        /*01a8*/ 	.short	0x0101
        /*01aa*/ 	.byte	0x3f
	.zero		1


	//   ....[18]....
        /*01ac*/ 	.word	0x0000bfb0
        /*01b0*/ 	.word	0x00000005
        /*01b4*/ 	.word	0x00000000
        /*01b8*/ 	.short	0x010a
        /*01ba*/ 	.byte	0x3f
	.zero		1


	//   ....[19]....
        /*01bc*/ 	.word	0x0000c030
        /*01c0*/ 	.word	0x00000007
        /*01c4*/ 	.word	0x00000000
        /*01c8*/ 	.short	0x010a
        /*01ca*/ 	.byte	0x3f
	.zero		1


	//   ....[20]....
        /*01cc*/ 	.word	0x0000c0c0
        /*01d0*/ 	.word	0x00000006
        /*01d4*/ 	.word	0x00000000
        /*01d8*/ 	.short	0x010a
        /*01da*/ 	.byte	0x3f
	.zero		1


	//   ....[21]....
        /*01dc*/ 	.word	0x0000c150
        /*01e0*/ 	.word	0x00000003
        /*01e4*/ 	.word	0x00000000
        /*01e8*/ 	.short	0x010a
        /*01ea*/ 	.byte	0x3f
	.zero		1


	//   ....[22]....
        /*01ec*/ 	.word	0x0000c1b0
        /*01f0*/ 	.word	0x00000003
        /*01f4*/ 	.word	0x00000000
        /*01f8*/ 	.short	0x010a
        /*01fa*/ 	.byte	0x3f
	.zero		1


	//   ....[23]....
        /*01fc*/ 	.word	0x0000c200
        /*0200*/ 	.word	0x00000005
        /*0204*/ 	.word	0x00000000
        /*0208*/ 	.short	0x010a
        /*020a*/ 	.byte	0x3f
	.zero		1


	//   ....[24]....
        /*020c*/ 	.word	0x0000c2d0
        /*0210*/ 	.word	0x00000016
        /*0214*/ 	.word	0x00000020
        /*0218*/ 	.short	0x010a
        /*021a*/ 	.byte	0x3f
	.zero		1


	//   ....[25]....
        /*021c*/ 	.word	0x0000c3a0
        /*0220*/ 	.word	0x00000005
        /*0224*/ 	.word	0x00000000
        /*0228*/ 	.short	0x010a
        /*022a*/ 	.byte	0x3f
	.zero		1


	//   ....[26]....
        /*022c*/ 	.word	0x0000c3f0
        /*0230*/ 	.word	0x00000007
        /*0234*/ 	.word	0x00000000
        /*0238*/ 	.short	0x010a
        /*023a*/ 	.byte	0x3f
	.zero		1


	//   ....[27]....
        /*023c*/ 	.word	0x0000c440
        /*0240*/ 	.word	0x00000006
        /*0244*/ 	.word	0x00000000
        /*0248*/ 	.short	0x010a
        /*024a*/ 	.byte	0x3f
	.zero		1


	//----- nvinfo : EIATTR_NUM_MBARRIERS
	.align		4
.L_35:
        /*024c*/ 	.byte	0x03, 0x38
        /*024e*/ 	.short	0x000a


	//----- nvinfo : EIATTR_EXIT_INSTR_OFFSETS
	.align		4
        /*0250*/ 	.byte	0x04, 0x1c
        /*0252*/ 	.short	(.L_37 - .L_36)


	//   ....[0]....
.L_36:
        /*0254*/ 	.word	0x00000950


	//   ....[1]....
        /*0258*/ 	.word	0x00001170


	//   ....[2]....
        /*025c*/ 	.word	0x0000aaf0


	//   ....[3]....
        /*0260*/ 	.word	0x0000b050


	//   ....[4]....
        /*0264*/ 	.word	0x0000c1a0


	//----- nvinfo : EIATTR_MAX_THREADS
	.align		4
.L_37:
        /*0268*/ 	.byte	0x04, 0x05
        /*026a*/ 	.short	(.L_39 - .L_38)
.L_38:
        /*026c*/ 	.word	0x00000180
        /*0270*/ 	.word	0x00000001
        /*0274*/ 	.word	0x00000001


	//----- nvinfo : EIATTR_CRS_STACK_SIZE
	.align		4
.L_39:
        /*0278*/ 	.byte	0x04, 0x1e
        /*027a*/ 	.short	(.L_41 - .L_40)
.L_40:
        /*027c*/ 	.word	0x00000000


	//----- nvinfo : EIATTR_CBANK_PARAM_SIZE
	.align		4
.L_41:
        /*0280*/ 	.byte	0x03, 0x19
        /*0282*/ 	.short	0x0470


	//----- nvinfo : EIATTR_PARAM_CBANK
	.align		4
        /*0284*/ 	.byte	0x04, 0x0a
        /*0286*/ 	.short	(.L_43 - .L_42)
	.align		4
.L_42:
        /*0288*/ 	.word	index@(.nv.constant0._ZN7cutlass13device_kernelINS_4gemm6kernel13GemmUniversalIN4cute5tupleIJiiiiEEENS1_10collective13CollectiveMmaINS1_34MainloopSm90TmaGmmaWarpSpecializedILi4ENS5_IJNS4_1CILi2EEENSA_ILi4EEENSA_ILi1EEEEEENS1_35KernelTmaWarpSpecializedCooperativeEEENS5_IJNSA_ILi256EEENSA_ILi128EEENSA_ILi32EEEEEENS_10tfloat32_tENS5_IJlSD_lEEESL_SM_NS4_8TiledMMAINS4_8MMA_AtomIJNS4_4SM904GMMA30MMA_64x128x8_F32TF32TF32_SS_TNILNSQ_7ScaleInE1ELSS_1EEEEEENS4_6LayoutINS5_IJSB_SD_SD_EEENS5_IJSD_NSA_ILi0EEESX_EEEEENS5_IJNS4_10UnderscoreES10_S10_EEEEENS4_23SM90_TMA_LOAD_MULTICASTENS4_14ComposedLayoutINS4_7SwizzleILi3ELi4ELi3EEENS4_18smem_ptr_flag_bitsILi32EEENSV_INS5_IJNSA_ILi8EEESJ_EEENS5_IJSJ_SD_EEEEEEEvNS4_8identityES13_S1D_vS1E_EENS_8epilogue10collective6detail29Sm90TmaWarpSpecializedAdapterINS1H_15DefaultEpilogueISL_SM_SM_NS1G_6thread17LinearCombinationISL_Li1EffLNS1L_9ScaleType4KindE0ELNS_15FloatRoundStyleE2ESL_EENS1_15EpilogueDefaultEEEEEvvEEEEvNT_6ParamsE)
        /*028c*/ 	.short	0x0210
        /*028e*/ 	.short	0x0470


	//----- nvinfo : EIATTR_SW_WAR
	.align		4
.L_43:
        /*0290*/ 	.byte	0x04, 0x36
        /*0292*/ 	.short	(.L_45 - .L_44)
.L_44:
        /*0294*/ 	.word	0x00000008
.L_45:


//--------------------- .nv.callgraph             --------------------------
	.section	.nv.callgraph,"",@"SHT_CUDA_CALLGRAPH"
	.align	4
	.sectionentsize	8
	.align		4
        /*0000*/ 	.word	0x00000000
	.align		4
        /*0004*/ 	.word	0xffffffff
	.align		4
        /*0008*/ 	.word	index@(_ZN7cutlass13device_kernelINS_4gemm6kernel13GemmUniversalIN4cute5tupleIJiiiiEEENS1_10collective13CollectiveMmaINS1_34MainloopSm90TmaGmmaWarpSpecializedILi4ENS5_IJNS4_1CILi2EEENSA_ILi4EEENSA_ILi1EEEEEENS1_35KernelTmaWarpSpecializedCooperativeEEENS5_IJNSA_ILi256EEENSA_ILi128EEENSA_ILi32EEEEEENS_10tfloat32_tENS5_IJlSD_lEEESL_SM_NS4_8TiledMMAINS4_8MMA_AtomIJNS4_4SM904GMMA30MMA_64x128x8_F32TF32TF32_SS_TNILNSQ_7ScaleInE1ELSS_1EEEEEENS4_6LayoutINS5_IJSB_SD_SD_EEENS5_IJSD_NSA_ILi0EEESX_EEEEENS5_IJNS4_10UnderscoreES10_S10_EEEEENS4_23SM90_TMA_LOAD_MULTICASTENS4_14ComposedLayoutINS4_7SwizzleILi3ELi4ELi3EEENS4_18smem_ptr_flag_bitsILi32EEENSV_INS5_IJNSA_ILi8EEESJ_EEENS5_IJSJ_SD_EEEEEEEvNS4_8identityES13_S1D_vS1E_EENS_8epilogue10collective6detail29Sm90TmaWarpSpecializedAdapterINS1H_15DefaultEpilogueISL_SM_SM_NS1G_6thread17LinearCombinationISL_Li1EffLNS1L_9ScaleType4KindE0ELNS_15FloatRoundStyleE2ESL_EENS1_15EpilogueDefaultEEEEEvvEEEEvNT_6ParamsE)
	.align		4
        /*000c*/ 	.word	index@(__assertfail)
	.align		4
        /*0010*/ 	.word	0x00000000
	.align		4
        /*0014*/ 	.word	0xfffffffe
	.align		4
        /*0018*/ 	.word	0x00000000
	.align		4
        /*001c*/ 	.word	0xfffffffd
	.align		4
        /*0020*/ 	.word	0x00000000
	.align		4
        /*0024*/ 	.word	0xfffffffc


//--------------------- .nv.constant4             --------------------------
	.section	.nv.constant4,"a",@progbits
	.align	8
	.align		8
.nv.constant4:
        /*0000*/ 	.dword	__assertfail
	.align		8
        /*0008*/ 	.dword	__unnamed_1
	.align		8
        /*0010*/ 	.dword	_ZN40_INTERNAL_530c0e97_4_k_cu_68e37687_195734cuda3std3__45__cpo5beginE
	.align		8
        /*0018*/ 	.dword	_ZN40_INTERNAL_530c0e97_4_k_cu_68e37687_195734cuda3std3__45__cpo3endE
	.align		8
        /*0020*/ 	.dword	_ZN40_INTERNAL_530c0e97_4_k_cu_68e37687_195734cuda3std3__45__cpo6cbeginE
	.align		8
        /*0028*/ 	.dword	_ZN40_INTERNAL_530c0e97_4_k_cu_68e37687_195734cuda3std3__45__cpo4cendE
	.align		8
        /*0030*/ 	.dword	_ZN40_INTERNAL_530c0e97_4_k_cu_68e37687_195734cuda3std3__442_GLOBAL__N__530c0e97_4_k_cu_68e37687_195736ignoreE
	.align		8
        /*0038*/ 	.dword	_ZN40_INTERNAL_530c0e97_4_k_cu_68e37687_195734cuda3std3__419piecewise_constructE
	.align		8
        /*0040*/ 	.dword	_ZN40_INTERNAL_530c0e97_4_k_cu_68e37687_195734cuda3std3__48in_placeE
	.align		8
        /*0048*/ 	.dword	_ZN40_INTERNAL_530c0e97_4_k_cu_68e37687_195734cuda3std6ranges3__45__cpo4swapE
	.align		8
        /*0050*/ 	.dword	_ZN40_INTERNAL_530c0e97_4_k_cu_68e37687_195734cuda3std6ranges3__45__cpo9iter_moveE
	.align		8
        /*0058*/ 	.dword	_ZN40_INTERNAL_530c0e97_4_k_cu_68e37687_195734cute7productE
	.align		8
        /*0060*/ 	.dword	_ZN40_INTERNAL_530c0e97_4_k_cu_68e37687_195734cute1_E
	.align		8
        /*0068*/ 	.dword	$str$22
	.align		8
        /*0070*/ 	.dword	$str$23


//--------------------- .text._ZN7cutlass13device_kernelINS_4gemm6kernel13GemmUniversalIN4cute5tupleIJiiiiEEENS1_10collective13CollectiveMmaINS1_34MainloopSm90TmaGmmaWarpSpecializedILi4ENS5_IJNS4_1CILi2EEENSA_ILi4EEENSA_ILi1EEEEEENS1_35KernelTmaWarpSpecializedCooperativeEEENS5_IJNSA_ILi256EEENSA_ILi128EEENSA_ILi32EEEEEENS_10tfloat32_tENS5_IJlSD_lEEESL_SM_NS4_8TiledMMAINS4_8MMA_AtomIJNS4_4SM904GMMA30MMA_64x128x8_F32TF32TF32_SS_TNILNSQ_7ScaleInE1ELSS_1EEEEEENS4_6LayoutINS5_IJSB_SD_SD_EEENS5_IJSD_NSA_ILi0EEESX_EEEEENS5_IJNS4_10UnderscoreES10_S10_EEEEENS4_23SM90_TMA_LOAD_MULTICASTENS4_14ComposedLayoutINS4_7SwizzleILi3ELi4ELi3EEENS4_18smem_ptr_flag_bitsILi32EEENSV_INS5_IJNSA_ILi8EEESJ_EEENS5_IJSJ_SD_EEEEEEEvNS4_8identityES13_S1D_vS1E_EENS_8epilogue10collective6detail29Sm90TmaWarpSpecializedAdapterINS1H_15DefaultEpilogueISL_SM_SM_NS1G_6thread17LinearCombinationISL_Li1EffLNS1L_9ScaleType4KindE0ELNS_15FloatRoundStyleE2ESL_EENS1_15EpilogueDefaultEEEEEvvEEEEvNT_6ParamsE --------------------------
	.section	.text._ZN7cutlass13device_kernelINS_4gemm6kernel13GemmUniversalIN4cute5tupleIJiiiiEEENS1_10collective13CollectiveMmaINS1_34MainloopSm90TmaGmmaWarpSpecializedILi4ENS5_IJNS4_1CILi2EEENSA_ILi4EEENSA_ILi1EEEEEENS1_35KernelTmaWarpSpecializedCooperativeEEENS5_IJNSA_ILi256EEENSA_ILi128EEENSA_ILi32EEEEEENS_10tfloat32_tENS5_IJlSD_lEEESL_SM_NS4_8TiledMMAINS4_8MMA_AtomIJNS4_4SM904GMMA30MMA_64x128x8_F32TF32TF32_SS_TNILNSQ_7ScaleInE1ELSS_1EEEEEENS4_6LayoutINS5_IJSB_SD_SD_EEENS5_IJSD_NSA_ILi0EEESX_EEEEENS5_IJNS4_10UnderscoreES10_S10_EEEEENS4_23SM90_TMA_LOAD_MULTICASTENS4_14ComposedLayoutINS4_7SwizzleILi3ELi4ELi3EEENS4_18smem_ptr_flag_bitsILi32EEENSV_INS5_IJNSA_ILi8EEESJ_EEENS5_IJSJ_SD_EEEEEEEvNS4_8identityES13_S1D_vS1E_EENS_8epilogue10collective6detail29Sm90TmaWarpSpecializedAdapterINS1H_15DefaultEpilogueISL_SM_SM_NS1G_6thread17LinearCombinationISL_Li1EffLNS1L_9ScaleType4KindE0ELNS_15FloatRoundStyleE2ESL_EENS1_15EpilogueDefaultEEEEEvvEEEEvNT_6ParamsE,"ax",@progbits
	.align	128
.text._ZN7cutlass13device_kernelINS_4gemm6kernel13GemmUniversalIN4cute5tupleIJiiiiEEENS1_10collective13CollectiveMmaINS1_34MainloopSm90TmaGmmaWarpSpecializedILi4ENS5_IJNS4_1CILi2EEENSA_ILi4EEENSA_ILi1EEEEEENS1_35KernelTmaWarpSpecializedCooperativeEEENS5_IJNSA_ILi256EEENSA_ILi128EEENSA_ILi32EEEEEENS_10tfloat32_tENS5_IJlSD_lEEESL_SM_NS4_8TiledMMAINS4_8MMA_AtomIJNS4_4SM904GMMA30MMA_64x128x8_F32TF32TF32_SS_TNILNSQ_7ScaleInE1ELSS_1EEEEEENS4_6LayoutINS5_IJSB_SD_SD_EEENS5_IJSD_NSA_ILi0EEESX_EEEEENS5_IJNS4_10UnderscoreES10_S10_EEEEENS4_23SM90_TMA_LOAD_MULTICASTENS4_14ComposedLayoutINS4_7SwizzleILi3ELi4ELi3EEENS4_18smem_ptr_flag_bitsILi32EEENSV_INS5_IJNSA_ILi8EEESJ_EEENS5_IJSJ_SD_EEEEEEEvNS4_8identityES13_S1D_vS1E_EENS_8epilogue10collective6detail29Sm90TmaWarpSpecializedAdapterINS1H_15DefaultEpilogueISL_SM_SM_NS1G_6thread17LinearCombinationISL_Li1EffLNS1L_9ScaleType4KindE0ELNS_15FloatRoundStyleE2ESL_EENS1_15EpilogueDefaultEEEEEvvEEEEvNT_6ParamsE:
        .type           _ZN7cutlass13device_kernelINS_4gemm6kernel13GemmUniversalIN4cute5tupleIJiiiiEEENS1_10collective13CollectiveMmaINS1_34MainloopSm90TmaGmmaWarpSpecializedILi4ENS5_IJNS4_1CILi2EEENSA_ILi4EEENSA_ILi1EEEEEENS1_35KernelTmaWarpSpecializedCooperativeEEENS5_IJNSA_ILi256EEENSA_ILi128EEENSA_ILi32EEEEEENS_10tfloat32_tENS5_IJlSD_lEEESL_SM_NS4_8TiledMMAINS4_8MMA_AtomIJNS4_4SM904GMMA30MMA_64x128x8_F32TF32TF32_SS_TNILNSQ_7ScaleInE1ELSS_1EEEEEENS4_6LayoutINS5_IJSB_SD_SD_EEENS5_IJSD_NSA_ILi0EEESX_EEEEENS5_IJNS4_10UnderscoreES10_S10_EEEEENS4_23SM90_TMA_LOAD_MULTICASTENS4_14ComposedLayoutINS4_7SwizzleILi3ELi4ELi3EEENS4_18smem_ptr_flag_bitsILi32EEENSV_INS5_IJNSA_ILi8EEESJ_EEENS5_IJSJ_SD_EEEEEEEvNS4_8identityES13_S1D_vS1E_EENS_8epilogue10collective6detail29Sm90TmaWarpSpecializedAdapterINS1H_15DefaultEpilogueISL_SM_SM_NS1G_6thread17LinearCombinationISL_Li1EffLNS1L_9ScaleType4KindE0ELNS_15FloatRoundStyleE2ESL_EENS1_15EpilogueDefaultEEEEEvvEEEEvNT_6ParamsE,@function
        .size           _ZN7cutlass13device_kernelINS_4gemm6kernel13GemmUniversalIN4cute5tupleIJiiiiEEENS1_10collective13CollectiveMmaINS1_34MainloopSm90TmaGmmaWarpSpecializedILi4ENS5_IJNS4_1CILi2EEENSA_ILi4EEENSA_ILi1EEEEEENS1_35KernelTmaWarpSpecializedCooperativeEEENS5_IJNSA_ILi256EEENSA_ILi128EEENSA_ILi32EEEEEENS_10tfloat32_tENS5_IJlSD_lEEESL_SM_NS4_8TiledMMAINS4_8MMA_AtomIJNS4_4SM904GMMA30MMA_64x128x8_F32TF32TF32_SS_TNILNSQ_7ScaleInE1ELSS_1EEEEEENS4_6LayoutINS5_IJSB_SD_SD_EEENS5_IJSD_NSA_ILi0EEESX_EEEEENS5_IJNS4_10UnderscoreES10_S10_EEEEENS4_23SM90_TMA_LOAD_MULTICASTENS4_14ComposedLayoutINS4_7SwizzleILi3ELi4ELi3EEENS4_18smem_ptr_flag_bitsILi32EEENSV_INS5_IJNSA_ILi8EEESJ_EEENS5_IJSJ_SD_EEEEEEEvNS4_8identityES13_S1D_vS1E_EENS_8epilogue10collective6detail29Sm90TmaWarpSpecializedAdapterINS1H_15DefaultEpilogueISL_SM_SM_NS1G_6thread17LinearCombinationISL_Li1EffLNS1L_9ScaleType4KindE0ELNS_15FloatRoundStyleE2ESL_EENS1_15EpilogueDefaultEEEEEvvEEEEvNT_6ParamsE,(.L_x_323 - _ZN7cutlass13device_kernelINS_4gemm6kernel13GemmUniversalIN4cute5tupleIJiiiiEEENS1_10collective13CollectiveMmaINS1_34MainloopSm90TmaGmmaWarpSpecializedILi4ENS5_IJNS4_1CILi2EEENSA_ILi4EEENSA_ILi1EEEEEENS1_35KernelTmaWarpSpecializedCooperativeEEENS5_IJNSA_ILi256EEENSA_ILi128EEENSA_ILi32EEEEEENS_10tfloat32_tENS5_IJlSD_lEEESL_SM_NS4_8TiledMMAINS4_8MMA_AtomIJNS4_4SM904GMMA30MMA_64x128x8_F32TF32TF32_SS_TNILNSQ_7ScaleInE1ELSS_1EEEEEENS4_6LayoutINS5_IJSB_SD_SD_EEENS5_IJSD_NSA_ILi0EEESX_EEEEENS5_IJNS4_10UnderscoreES10_S10_EEEEENS4_23SM90_TMA_LOAD_MULTICASTENS4_14ComposedLayoutINS4_7SwizzleILi3ELi4ELi3EEENS4_18smem_ptr_flag_bitsILi32EEENSV_INS5_IJNSA_ILi8EEESJ_EEENS5_IJSJ_SD_EEEEEEEvNS4_8identityES13_S1D_vS1E_EENS_8epilogue10collective6detail29Sm90TmaWarpSpecializedAdapterINS1H_15DefaultEpilogueISL_SM_SM_NS1G_6thread17LinearCombinationISL_Li1EffLNS1L_9ScaleType4KindE0ELNS_15FloatRoundStyleE2ESL_EENS1_15EpilogueDefaultEEEEEvvEEEEvNT_6ParamsE)
        .other          _ZN7cutlass13device_kernelINS_4gemm6kernel13GemmUniversalIN4cute5tupleIJiiiiEEENS1_10collective13CollectiveMmaINS1_34MainloopSm90TmaGmmaWarpSpecializedILi4ENS5_IJNS4_1CILi2EEENSA_ILi4EEENSA_ILi1EEEEEENS1_35KernelTmaWarpSpecializedCooperativeEEENS5_IJNSA_ILi256EEENSA_ILi128EEENSA_ILi32EEEEEENS_10tfloat32_tENS5_IJlSD_lEEESL_SM_NS4_8TiledMMAINS4_8MMA_AtomIJNS4_4SM904GMMA30MMA_64x128x8_F32TF32TF32_SS_TNILNSQ_7ScaleInE1ELSS_1EEEEEENS4_6LayoutINS5_IJSB_SD_SD_EEENS5_IJSD_NSA_ILi0EEESX_EEEEENS5_IJNS4_10UnderscoreES10_S10_EEEEENS4_23SM90_TMA_LOAD_MULTICASTENS4_14ComposedLayoutINS4_7SwizzleILi3ELi4ELi3EEENS4_18smem_ptr_flag_bitsILi32EEENSV_INS5_IJNSA_ILi8EEESJ_EEENS5_IJSJ_SD_EEEEEEEvNS4_8identityES13_S1D_vS1E_EENS_8epilogue10collective6detail29Sm90TmaWarpSpecializedAdapterINS1H_15DefaultEpilogueISL_SM_SM_NS1G_6thread17LinearCombinationISL_Li1EffLNS1L_9ScaleType4KindE0ELNS_15FloatRoundStyleE2ESL_EENS1_15EpilogueDefaultEEEEEvvEEEEvNT_6ParamsE,@"STO_CUDA_ENTRY STV_DEFAULT"
_ZN7cutlass13device_kernelINS_4gemm6kernel13GemmUniversalIN4cute5tupleIJiiiiEEENS1_10collective13CollectiveMmaINS1_34MainloopSm90TmaGmmaWarpSpecializedILi4ENS5_IJNS4_1CILi2EEENSA_ILi4EEENSA_ILi1EEEEEENS1_35KernelTmaWarpSpecializedCooperativeEEENS5_IJNSA_ILi256EEENSA_ILi128EEENSA_ILi32EEEEEENS_10tfloat32_tENS5_IJlSD_lEEESL_SM_NS4_8TiledMMAINS4_8MMA_AtomIJNS4_4SM904GMMA30MMA_64x128x8_F32TF32TF32_SS_TNILNSQ_7ScaleInE1ELSS_1EEEEEENS4_6LayoutINS5_IJSB_SD_SD_EEENS5_IJSD_NSA_ILi0EEESX_EEEEENS5_IJNS4_10UnderscoreES10_S10_EEEEENS4_23SM90_TMA_LOAD_MULTICASTENS4_14ComposedLayoutINS4_7SwizzleILi3ELi4ELi3EEENS4_18smem_ptr_flag_bitsILi32EEENSV_INS5_IJNSA_ILi8EEESJ_EEENS5_IJSJ_SD_EEEEEEEvNS4_8identityES13_S1D_vS1E_EENS_8epilogue10collective6detail29Sm90TmaWarpSpecializedAdapterINS1H_15DefaultEpilogueISL_SM_SM_NS1G_6thread17LinearCombinationISL_Li1EffLNS1L_9ScaleType4KindE0ELNS_15FloatRoundStyleE2ESL_EENS1_15EpilogueDefaultEEEEEvvEEEEvNT_6ParamsE:
[----:B------:R-:W0:Y:S01]  /*0000*/  LDC R1, c[0x0][0x28] ;  /* 0x00000a00ff017b82 */ /* 0x000e220000000800 */
[----:B------:R-:W1:Y:S01]  /*0010*/  S2R R18, SR_TID.X ;  /* 0x0000000000127919 */ /* 0x000e620000002100 */
[----:B------:R-:W-:Y:S01]  /*0020*/  ELECT P0, URZ, PT ;  /* 0x00000000003f782f */ /* 0x000fe20003800000 */
[----:B------:R-:W-:Y:S01]  /*0030*/  BSSY B0, `(.L_x_0) ;  /* 0x000000f000007945 */ /* 0x000fe20003800000 */
[--C-:B-1----:R-:W-:Y:S02]  /*0040*/  SHF.R.U32.HI R0, RZ, 0x5, R18.reuse ;  /* 0x00000005ff007819 */ /* 0x102fe40000011612 */
[----:B------:R-:W-:-:S03]  /*0050*/  SHF.R.U32.HI R3, RZ, 0x7, R18 ;  /* 0x00000007ff037819 */ /* 0x000fc60000011612 */
[----:B------:R-:W1:Y:S04]  /*0060*/  SHFL.IDX PT, R2, R0, RZ, 0x1f ;  /* 0x00001fff00027589 */ /* 0x000e6800000e0000 */
[----:B------:R2:W3:Y:S01]  /*0070*/  SHFL.IDX PT, R5, R3, RZ, 0x1f ;  /* 0x00001fff03057589 */ /* 0x0004e200000e0000 */
[----:B-1----:R-:W-:-:S13]  /*0080*/  ISETP.NE.OR P0, PT, R2, RZ, !P0 ;  /* 0x000000ff0200720c */ /* 0x002fda0004705670 */
[----:B0-23--:R-:W-:Y:S05]  /*0090*/  @P0 BRA `(.L_x_1) ;  /* 0x0000000000200947 */ /* 0x00dfea0003800000 */
[----:B------:R-:W-:Y:S02]  /*00a0*/  ULDC.64 UR4, c[0x0][0x198] ;  /* 0x0000660000047ab9 */ /* 0x000fe40000000a00 */
[----:B------:R-:W-:Y:S02]  /*00b0*/  UIADD3 UR6, UP0, UR4, 0xf0, URZ ;  /* 0x000000f004067890 */ /* 0x000fe4000ff1e03f */
[----:B------:R-:W-:Y:S02]  /*00c0*/  UIADD3 UR4, UP1, UR4, 0x1f0, URZ ;  /* 0x000001f004047890 */ /* 0x000fe4000ff3e03f */
[----:B------:R-:W-:Y:S02]  /*00d0*/  UIADD3.X UR7, URZ, UR5, URZ, UP0, !UPT ;  /* 0x000000053f077290 */ /* 0x000fe400087fe43f */
[----:B------:R-:W-:-:S07]  /*00e0*/  UIADD3.X UR5, URZ, UR5, URZ, UP1, !UPT ;  /* 0x000000053f057290 */ /* 0x000fce0008ffe43f */
[----:B------:R0:W-:Y:S02]  /*00f0*/  UTMACCTL.PF [UR6] ;  /* 0x00000000060079b9 */ /* 0x0001e40008040000 */
[----:B------:R0:W-:Y:S02]  /*0100*/  UTMACCTL.PF [UR4] ;  /* 0x00000000040079b9 */ /* 0x0001e40008040000 */
[----:B0-----:R-:W-:Y:S01]  /*0110*/  NOP ;  /* 0x0000000000007918 */ /* 0x001fe20000000000 */
.L_x_1:
[----:B------:R-:W-:Y:S05]  /*0120*/  BSYNC B0 ;  /* 0x0000000000007941 */ /* 0x000fea0003800000 */
.L_x_0:
[----:B------:R-:W0:Y:S02]  /*0130*/  SHFL.IDX PT, R3, R0, RZ, 0x1f ;  /* 0x00001fff00037589 */ /* 0x000e2400000e0000 */
[----:B0-----:R-:W-:-:S13]  /*0140*/  ISETP.NE.AND P0, PT, R3, RZ, PT ;  /* 0x000000ff0300720c */ /* 0x001fda0003f05270 */
[----:B------:R-:W-:Y:S05]  /*0150*/  @P0 BRA `(.L_x_2) ;  /* 0x0000000000580947 */ /* 0x000fea0003800000 */
[----:B------:R-:W0:Y:S01]  /*0160*/  S2UR UR8, SR_CgaCtaId ;  /* 0x00000000000879c3 */ /* 0x000e220000008800 */
[----:B------:R-:W-:Y:S01]  /*0170*/  UMOV UR4, 0x400 ;  /* 0x0000040000047882 */ /* 0x000fe20000000000 */
[----:B------:R-:W-:Y:S01]  /*0180*/  UMOV UR5, 0x1 ;  /* 0x0000000100057882 */ /* 0x000fe20000000000 */
[----:B------:R-:W-:Y:S01]  /*0190*/  UMOV UR6, 0xa ;  /* 0x0000000a00067882 */ /* 0x000fe20000000000 */
[----:B------:R-:W-:Y:S01]  /*01a0*/  ELECT P0, URZ, PT ;  /* 0x00000000003f782f */ /* 0x000fe20003800000 */
[----:B------:R-:W-:-:S04]  /*01b0*/  UIADD3 UR6, -UR6, 0x100000, URZ ;  /* 0x0010000006067890 */ /* 0x000fc8000fffe13f */
[----:B------:R-:W-:Y:S02]  /*01c0*/  USHF.L.U32 UR7, UR6, 0xb, URZ ;  /* 0x0000000b06077899 */ /* 0x000fe4000800063f */
[----:B------:R-:W-:Y:S02]  /*01d0*/  USHF.L.U32 UR6, UR6, 0x1, URZ ;  /* 0x0000000106067899 */ /* 0x000fe4000800063f */
[----:B0-----:R-:W-:Y:S02]  /*01e0*/  ULEA UR8, UR8, UR4, 0x18 ;  /* 0x0000000408087291 */ /* 0x001fe4000f8ec03f */
[----:B------:R-:W-:-:S04]  /*01f0*/  UIADD3 UR4, -UR5, 0x100000, URZ ;  /* 0x0010000005047890 */ /* 0x000fc8000fffe13f */
[----:B------:R-:W-:Y:S02]  /*0200*/  USHF.L.U32 UR5, UR4, 0xb, URZ ;  /* 0x0000000b04057899 */ /* 0x000fe4000800063f */
[----:B------:R-:W-:Y:S01]  /*0210*/  USHF.L.U32 UR4, UR4, 0x1, URZ ;  /* 0x0000000104047899 */ /* 0x000fe2000800063f */
[----:B------:R-:W0:Y:S11]  /*0220*/  FENCE.VIEW.ASYNC.S ;  /* 0x00000000000073c6 */ /* 0x000e360000000000 */
[----:B0-----:R0:W1:Y:S01]  /*0230*/  SYNCS.EXCH.64 URZ, [UR8], UR4 ;  /* 0x00000004083f75b2 */ /* 0x0010620008000100 */
[----:B------:R0:W2:Y:S01]  /*0240*/  SYNCS.EXCH.64 URZ, [UR8+0x20], UR6 ;  /* 0x00002006083f75b2 */ /* 0x0000a20008000100 */
[----:B------:R0:W3:Y:S01]  /*0250*/  SYNCS.EXCH.64 URZ, [UR8+0x8], UR4 ;  /* 0x00000804083f75b2 */ /* 0x0000e20008000100 */
[----:B------:R0:W4:Y:S01]  /*0260*/  SYNCS.EXCH.64 URZ, [UR8+0x28], UR6 ;  /* 0x00002806083f75b2 */ /* 0x0001220008000100 */
[----:B------:R0:W0:Y:S01]  /*0270*/  SYNCS.EXCH.64 URZ, [UR8+0x10], UR4 ;  /* 0x00001004083f75b2 */ /* 0x0000220008000100 */
[----:B------:R0:W0:Y:S01]  /*0280*/  SYNCS.EXCH.64 URZ, [UR8+0x30], UR6 ;  /* 0x00003006083f75b2 */ /* 0x0000220008000100 */
[----:B------:R0:W0:Y:S01]  /*0290*/  SYNCS.EXCH.64 URZ, [UR8+0x18], UR4 ;  /* 0x00001804083f75b2 */ /* 0x0000220008000100 */
[----:B------:R0:W0:Y:S01]  /*02a0*/  SYNCS.EXCH.64 URZ, [UR8+0x38], UR6 ;  /* 0x00003806083f75b2 */ /* 0x0000220008000100 */
[----:B------:R-:W-:Y:S01]  /*02b0*/  NOP ;  /* 0x0000000000007918 */ /* 0x000fe20000000000 */
.L_x_2:
[----:B------:R-:W-:Y:S01]  /*02c0*/  SHF.R.S32.HI R7, RZ, 0x1f, R18 ;  /* 0x0000001fff077819 */ /* 0x000fe20000011412 */
[----:B------:R-:W5:Y:S01]  /*02d0*/  SHFL.IDX PT, R0, R0, RZ, 0x1f ;  /* 0x00001fff00007589 */ /* 0x000f6200000e0000 */
[----:B0-----:R-:W0:Y:S01]  /*02e0*/  S2UR UR8, SR_CTAID.X ;  /* 0x00000000000879c3 */ /* 0x001e220000002500 */
[----:B------:R-:W-:Y:S02]  /*02f0*/  ELECT P0, URZ, PT ;  /* 0x00000000003f782f */ /* 0x000fe40003800000 */
[----:B------:R-:W-:Y:S01]  /*0300*/  LEA.HI R7, R7, R18, RZ, 0x7 ;  /* 0x0000001207077211 */ /* 0x000fe200078f38ff */
[----:B------:R-:W1:Y:S01]  /*0310*/  S2R R4, SR_CTAID.Y ;  /* 0x0000000000047919 */ /* 0x000e620000002600 */
[----:B------:R-:W-:Y:S01]  /*0320*/  SHF.R.S32.HI R8, RZ, 0x1f, R3 ;  /* 0x0000001fff087819 */ /* 0x000fe20000011403 */
[----:B------:R-:W-:Y:S01]  /*0330*/  ULDC UR4, c[0x0][0x150] ;  /* 0x0000540000047ab9 */ /* 0x000fe20000000800 */
[----:B------:R-:W-:Y:S01]  /*0340*/  LOP3.LUT R7, R7, 0xffffff80, RZ, 0xc0, !PT ;  /* 0xffffff8007077812 */ /* 0x000fe200078ec0ff */
[----:B------:R-:W-:Y:S01]  /*0350*/  NOP ;  /* 0x0000000000007918 */ /* 0x000fe20000000000 */
[----:B------:R-:W-:Y:S01]  /*0360*/  LEA.HI R8, R8, R3, RZ, 0x2 ;  /* 0x0000000308087211 */ /* 0x000fe200078f10ff */
[----:B------:R-:W2:Y:S01]  /*0370*/  LDC R10, c[0x0][0x144] ;  /* 0x00005100ff0a7b82 */ /* 0x000ea20000000800 */
[----:B------:R-:W-:Y:S01]  /*0380*/  NOP ;  /* 0x0000000000007918 */ /* 0x000fe20000000000 */
[----:B------:R-:W-:Y:S01]  /*0390*/  IMAD.IADD R6, R18, 0x1, -R7 ;  /* 0x0000000112067824 */ /* 0x000fe200078e0a07 */
[----:B------:R-:W-:Y:S01]  /*03a0*/  LOP3.LUT R8, R8, 0x3ffffffc, RZ, 0xc0, !PT ;  /* 0x3ffffffc08087812 */ /* 0x000fe200078ec0ff */
[----:B------:R-:W-:Y:S01]  /*03b0*/  IMAD.MOV.U32 R22, RZ, RZ, 0x1 ;  /* 0x00000001ff167424 */ /* 0x000fe200078e00ff */
[----:B------:R-:W-:-:S02]  /*03c0*/  ISETP.NE.AND P3, PT, R5, RZ, PT ;  /* 0x000000ff0500720c */ /* 0x000fc40003f65270 */
[----:B------:R-:W-:Y:S01]  /*03d0*/  SHF.R.S32.HI R7, RZ, 0x1f, R6 ;  /* 0x0000001fff077819 */ /* 0x000fe20000011406 */
[----:B------:R-:W-:Y:S01]  /*03e0*/  IMAD.IADD R8, R3, 0x1, -R8 ;  /* 0x0000000103087824 */ /* 0x000fe200078e0a08 */
[----:B------:R-:W3:Y:S02]  /*03f0*/  LDC R13, c[0x0][0x140] ;  /* 0x00005000ff0d7b82 */ /* 0x000ee40000000800 */
[----:B------:R-:W-:Y:S02]  /*0400*/  LEA.HI R7, R7, R6, RZ, 0x3 ;  /* 0x0000000607077211 */ /* 0x000fe400078f18ff */
[----:B-----5:R-:W-:Y:S02]  /*0410*/  ISETP.NE.OR P0, PT, R0, RZ, !P0 ;  /* 0x000000ff0000720c */ /* 0x020fe40004705670 */
[--C-:B------:R-:W-:Y:S02]  /*0420*/  SHF.R.S32.HI R0, RZ, 0x3, R7.reuse ;  /* 0x00000003ff007819 */ /* 0x100fe40000011407 */
[----:B------:R-:W-:-:S02]  /*0430*/  SHF.R.S32.HI R7, RZ, 0x1f, R7 ;  /* 0x0000001fff077819 */ /* 0x000fc40000011407 */
[----:B0-----:R-:W-:Y:S02]  /*0440*/  I2FP.F32.U32 R9, UR8 ;  /* 0x0000000800097c45 */ /* 0x001fe40008201000 */
[----:B------:R-:W-:-:S03]  /*0450*/  LEA.HI R7, R7, R0, RZ, 0x2 ;  /* 0x0000000007077211 */ /* 0x000fc600078f10ff */
[----:B------:R-:W-:Y:S01]  /*0460*/  FMUL R9, R9, UR4 ;  /* 0x0000000409097c20 */ /* 0x000fe20008400000 */
[----:B------:R-:W-:Y:S01]  /*0470*/  LOP3.LUT R7, R7, 0xfffffffc, RZ, 0xc0, !PT ;  /* 0xfffffffc07077812 */ /* 0x000fe200078ec0ff */
[----:B------:R-:W-:Y:S01]  /*0480*/  VOTEU.ALL UP0, P0 ;  /* 0x00000000003f7886 */ /* 0x000fe20000000000 */
[----:B-1----:R-:W-:Y:S01]  /*0490*/  I2FP.F32.U32 R3, R4 ;  /* 0x0000000400037245 */ /* 0x002fe20000201000 */
[----:B------:R-:W-:Y:S01]  /*04a0*/  ULDC UR4, c[0x0][0x154] ;  /* 0x0000550000047ab9 */ /* 0x000fe20000000800 */
[----:B------:R-:W-:Y:S01]  /*04b0*/  VOTEU.ALL UP1, P0 ;  /* 0x00000000003f7886 */ /* 0x000fe20000020000 */
[----:B------:R-:W0:Y:S01]  /*04c0*/  F2I.U32.TRUNC.NTZ R9, R9 ;  /* 0x0000000900097305 */ /* 0x000e22000020f000 */
[----:B------:R-:W-:Y:S01]  /*04d0*/  IMAD.IADD R7, R0, 0x1, -R7 ;  /* 0x0000000100077824 */ /* 0x000fe200078e0a07 */
[----:B------:R-:W1:Y:S01]  /*04e0*/  @!UP0 S2UR UR7, SR_CgaCtaId ;  /* 0x00000000000789c3 */ /* 0x000e620000008800 */
[----:B------:R-:W-:Y:S01]  /*04f0*/  FMUL R12, R3, UR4 ;  /* 0x00000004030c7c20 */ /* 0x000fe20008400000 */
[----:B------:R-:W-:Y:S01]  /*0500*/  UMOV UR4, 0x20 ;  /* 0x0000002000047882 */ /* 0x000fe20000000000 */
[----:B------:R-:W-:Y:S01]  /*0510*/  IMAD R8, R8, 0x4, R7 ;  /* 0x0000000408087824 */ /* 0x000fe200078e0207 */
[----:B------:R-:W-:Y:S01]  /*0520*/  @!UP0 UMOV UR6, 0x400 ;  /* 0x0000040000068882 */ /* 0x000fe20000000000 */
[----:B------:R-:W-:-:S04]  /*0530*/  @!UP0 UIADD3 UR4, -UR4, 0x100000, URZ ;  /* 0x0010000004048890 */ /* 0x000fc8000fffe13f */
[----:B------:R-:W-:Y:S02]  /*0540*/  @!UP0 USHF.L.U32 UR5, UR4, 0xb, URZ ;  /* 0x0000000b04058899 */ /* 0x000fe4000800063f */
[----:B------:R-:W-:Y:S01]  /*0550*/  @!UP0 USHF.L.U32 UR4, UR4, 0x1, URZ ;  /* 0x0000000104048899 */ /* 0x000fe2000800063f */
[----:B---3--:R-:W-:Y:S01]  /*0560*/  ISETP.EQ.U32.AND P2, PT, R13, 0x1, PT ;  /* 0x000000010d00780c */ /* 0x008fe20003f42070 */
[----:B------:R-:W3:Y:S01]  /*0570*/  F2I.U32.TRUNC.NTZ R12, R12 ;  /* 0x0000000c000c7305 */ /* 0x000ee2000020f000 */
[----:B------:R-:W-:Y:S01]  /*0580*/  LEA.HI R0, R8, R8, RZ, 0x1 ;  /* 0x0000000808007211 */ /* 0x000fe200078f08ff */
[----:B------:R-:W5:Y:S03]  /*0590*/  LDC R7, c[0x0][0x148] ;  /* 0x00005200ff077b82 */ /* 0x000f660000000800 */
[----:B------:R-:W-:Y:S01]  /*05a0*/  LOP3.LUT R11, R0, 0xfffffffe, RZ, 0xc0, !PT ;  /* 0xfffffffe000b7812 */ /* 0x000fe200078ec0ff */
[----:B0-----:R-:W-:Y:S01]  /*05b0*/  IMAD.MOV R15, RZ, RZ, -R9 ;  /* 0x000000ffff0f7224 */ /* 0x001fe200078e0a09 */
[----:B------:R-:W-:-:S03]  /*05c0*/  SHF.R.S32.HI R9, RZ, 0x1f, R2 ;  /* 0x0000001fff097819 */ /* 0x000fc60000011402 */
[----:B--2---:R-:W-:Y:S01]  /*05d0*/  IMAD R3, R10, R15, UR8 ;  /* 0x000000080a037e24 */ /* 0x004fe2000f8e020f */
[----:B------:R-:W-:Y:S01]  /*05e0*/  LEA.HI R9, R9, R2, RZ, 0x2 ;  /* 0x0000000209097211 */ /* 0x000fe200078f10ff */
[C---:B------:R-:W-:Y:S02]  /*05f0*/  IMAD.IADD R0, R8.reuse, 0x1, -R11 ;  /* 0x0000000108007824 */ /* 0x040fe400078e0a0b */
[----:B------:R-:W-:Y:S01]  /*0600*/  IMAD.SHL.U32 R11, R8, 0x4, RZ ;  /* 0x00000004080b7824 */ /* 0x000fe200078e00ff */
[----:B------:R-:W-:Y:S01]  /*0610*/  LOP3.LUT R9, R9, 0xfffffffc, RZ, 0xc0, !PT ;  /* 0xfffffffc09097812 */ /* 0x000fe200078ec0ff */
[----:B---3--:R-:W-:Y:S01]  /*0620*/  IMAD.MOV R21, RZ, RZ, -R12 ;  /* 0x000000ffff157224 */ /* 0x008fe200078e0a0c */
[----:B------:R-:W-:Y:S01]  /*0630*/  ISETP.NE.AND P4, PT, R0, R3, PT ;  /* 0x000000030000720c */ /* 0x000fe20003f85270 */
[----:B-1----:R-:W-:Y:S01]  /*0640*/  @!UP0 ULEA UR6, UR7, UR6, 0x18 ;  /* 0x0000000607068291 */ /* 0x002fe2000f8ec03f */
[----:B------:R-:W-:Y:S01]  /*0650*/  LOP3.LUT R152, R8, 0xc, R11, 0x78, !PT ;  /* 0x0000000c08987812 */ /* 0x000fe200078e780b */
[----:B------:R-:W-:Y:S01]  /*0660*/  IMAD.IADD R0, R2, 0x1, -R9 ;  /* 0x0000000102007824 */ /* 0x000fe200078e0a09 */
[----:B------:R-:W-:Y:S01]  /*0670*/  VOTEU.ALL UP0, P0 ;  /* 0x00000000003f7886 */ /* 0x000fe20000000000 */
[----:B------:R-:W-:Y:S01]  /*0680*/  LOP3.LUT P0, RZ, R6, 0x7, RZ, 0xc0, !PT ;  /* 0x0000000706ff7812 */ /* 0x000fe2000780c0ff */
[----:B------:R-:W-:-:S02]  /*0690*/  VIADD R6, R5, 0xffffffff ;  /* 0xffffffff05067836 */ /* 0x000fc40000000000 */
[----:B------:R-:W-:Y:S01]  /*06a0*/  ISETP.NE.AND P1, PT, R0, 0x3, PT ;  /* 0x000000030000780c */ /* 0x000fe20003f25270 */
[----:B-----5:R-:W-:Y:S01]  /*06b0*/  IMAD R9, R7, R21, R4 ;  /* 0x0000001507097224 */ /* 0x020fe200078e0204 */
[----:B------:R-:W-:Y:S02]  /*06c0*/  ISETP.LT.U32.AND P0, PT, R152, 0x8, !P0 ;  /* 0x000000089800780c */ /* 0x000fe40004701070 */
[----:B------:R-:W-:Y:S01]  /*06d0*/  ISETP.EQ.OR P1, PT, R0, RZ, !P1 ;  /* 0x000000ff0000720c */ /* 0x000fe20004f22670 */
[----:B------:R-:W0:Y:S02]  /*06e0*/  FENCE.VIEW.ASYNC.S ;  /* 0x00000000000073c6 */ /* 0x000e240000000000 */
[----:B0-----:R0:W1:Y:S01]  /*06f0*/  @!UP0 SYNCS.EXCH.64 URZ, [UR6+0x50], UR4 ;  /* 0x00005004063f85b2 */ /* 0x0010620008000100 */
[----:B------:R-:W-:Y:S02]  /*0700*/  @P4 LEA.HI R2, R152, R152, RZ, 0x1 ;  /* 0x0000009898024211 */ /* 0x000fe400078f08ff */
[----:B------:R-:W-:-:S02]  /*0710*/  ISETP.EQ.AND P1, PT, R5, RZ, P1 ;  /* 0x000000ff0500720c */ /* 0x000fc40000f22270 */
[----:B------:R-:W-:Y:S02]  /*0720*/  @P4 SHF.R.S32.HI R2, RZ, 0x1, R2 ;  /* 0x00000001ff024819 */ /* 0x000fe40000011402 */
[----:B------:R-:W-:Y:S02]  /*0730*/  ISETP.GE.U32.AND P6, PT, R6, 0x2, PT ;  /* 0x000000020600780c */ /* 0x000fe40003fc6070 */
[----:B------:R-:W-:Y:S02]  /*0740*/  @P4 ISETP.NE.AND P5, PT, R2, R9, PT ;  /* 0x000000090200420c */ /* 0x000fe40003fa5270 */
[----:B------:R-:W-:Y:S02]  /*0750*/  SEL R9, RZ, 0x1, !P0 ;  /* 0x00000001ff097807 */ /* 0x000fe40004000000 */
[----:B------:R-:W-:Y:S02]  /*0760*/  @P4 SEL R22, RZ, 0x1, P5 ;  /* 0x00000001ff164807 */ /* 0x000fe40002800000 */
[----:B------:R-:W-:Y:S01]  /*0770*/  SEL R19, RZ, 0x1, !P1 ;  /* 0x00000001ff137807 */ /* 0x000fe20004800000 */
[----:B------:R0:W2:Y:S01]  /*0780*/  @!UP1 SYNCS.EXCH.64 URZ, [UR6+0x58], UR4 ;  /* 0x00005804063f95b2 */ /* 0x0000a20008000100 */
[----:B------:R-:W-:Y:S01]  /*0790*/  LOP3.LUT R22, R22, R9, RZ, 0xc0, !PT ;  /* 0x0000000916167212 */ /* 0x000fe200078ec0ff */
[----:B------:R-:W-:Y:S01]  /*07a0*/  NOP ;  /* 0x0000000000007918 */ /* 0x000fe20000000000 */
[----:B------:R-:W-:Y:S01]  /*07b0*/  SEL R19, R19, 0x2, P6 ;  /* 0x0000000213137807 */ /* 0x000fe20003000000 */
[----:B------:R-:W-:Y:S06]  /*07c0*/  @!P2 BRA `(.L_x_3) ;  /* 0x000000000008a947 */ /* 0x000fec0003800000 */
[----:B-12-4-:R-:W-:Y:S01]  /*07d0*/  UCGABAR_ARV ;  /* 0x00000000000079c7 */ /* 0x016fe20008000000 */
[----:B------:R-:W-:Y:S05]  /*07e0*/  BRA `(.L_x_4) ;  /* 0x0000000000047947 */ /* 0x000fea0003800000 */
.L_x_3:
[----:B-12-4-:R-:W-:Y:S01]  /*07f0*/  NOP ;  /* 0x0000000000007918 */ /* 0x016fe20000000000 */
.L_x_4:
[----:B------:R-:W1:Y:S01]  /*0800*/  LDC R2, c[0x0][0x65c] ;  /* 0x00019700ff027b82 */ /* 0x000e620000000800 */
[----:B------:R-:W-:Y:S02]  /*0810*/  IMAD.U32 R8, RZ, RZ, UR8 ;  /* 0x00000008ff087e24 */ /* 0x000fe4000f8e00ff */
[----:B------:R-:W-:Y:S01]  /*0820*/  IMAD.MOV.U32 R9, RZ, RZ, RZ ;  /* 0x000000ffff097224 */ /* 0x000fe200078e00ff */
[----:B-1----:R-:W-:-:S04]  /*0830*/  ISETP.NE.AND P1, PT, R2, 0x1, PT ;  /* 0x000000010200780c */ /* 0x002fc80003f25270 */
[----:B------:R-:W-:-:S09]  /*0840*/  P2R R5, PR, RZ, 0x2 ;  /* 0x00000002ff057803 */ /* 0x000fd20000000000 */
[----:B------:R-:W1:Y:S01]  /*0850*/  @P1 LDC R17, c[0x0][0x10] ;  /* 0x00000400ff111b82 */ /* 0x000e620000000800 */
[----:B------:R-:W-:Y:S02]  /*0860*/  @P1 IMAD.MOV.U32 R5, RZ, RZ, RZ ;  /* 0x000000ffff051224 */ /* 0x000fe400078e00ff */
[----:B------:R-:W-:-:S05]  /*0870*/  @P1 IMAD.MOV.U32 R13, RZ, RZ, RZ ;  /* 0x000000ffff0d1224 */ /* 0x000fca00078e00ff */
[----:B------:R-:W2:Y:S01]  /*0880*/  @!P1 LDC R11, c[0x0][0xc] ;  /* 0x00000300ff0b9b82 */ /* 0x000ea20000000800 */
[----:B-1----:R-:W-:-:S04]  /*0890*/  @P1 IMAD.WIDE.U32 R16, R17, UR8, R4 ;  /* 0x0000000811101c25 */ /* 0x002fc8000f8e0004 */
[----:B------:R-:W-:Y:S02]  /*08a0*/  @P1 IMAD.IADD R17, R17, 0x1, R13 ;  /* 0x0000000111111824 */ /* 0x000fe400078e020d */
[----:B--2---:R-:W-:-:S04]  /*08b0*/  @!P1 IMAD.WIDE.U32 R8, R4, R11, R8 ;  /* 0x0000000b04089225 */ /* 0x004fc800078e0008 */
[----:B------:R-:W-:Y:S02]  /*08c0*/  @!P1 IMAD.MOV.U32 R16, RZ, RZ, R8 ;  /* 0x000000ffff109224 */ /* 0x000fe400078e0008 */
[----:B------:R-:W-:Y:S01]  /*08d0*/  @!P1 IMAD.MOV.U32 R17, RZ, RZ, R9 ;  /* 0x000000ffff119224 */ /* 0x000fe200078e0009 */
[----:B------:R-:W-:Y:S06]  /*08e0*/  @!P2 BRA `(.L_x_5) ;  /* 0x00000000000ca947 */ /* 0x000fec0003800000 */
[----:B------:R-:W-:Y:S01]  /*08f0*/  UCGABAR_WAIT ;  /* 0x0000000000007dc7 */ /* 0x000fe20008000000 */
[----:B------:R-:W-:Y:S01]  /*0900*/  CCTL.IVALL ;  /* 0x00000000ff00798f */ /* 0x000fe20002000000 */
[----:B------:R-:W-:Y:S05]  /*0910*/  BRA `(.L_x_6) ;  /* 0x0000000000047947 */ /* 0x000fea0003800000 */
.L_x_5:
[----:B------:R-:W-:Y:S06]  /*0920*/  BAR.SYNC.DEFER_BLOCKING 0x0 ;  /* 0x0000000000007b1d */ /* 0x000fec0000010000 */
.L_x_6:
[----:B------:R-:W-:Y:S05]  /*0930*/  @!P3 BRA `(.L_x_7) ;  /* 0x000000a00070b947 */ /* 0x000fea0003800000 */
[----:B------:R-:W-:-:S13]  /*0940*/  ISETP.GT.U32.AND P0, PT, R6, 0x1, PT ;  /* 0x000000010600780c */ /* 0x000fda0003f04070 */
[----:B0-----:R-:W-:Y:S05]  /*0950*/  @P0 EXIT ;  /* 0x000000000000094d */ /* 0x001fea0003800000 */
[----:B------:R-:W-:Y:S01]  /*0960*/  ULDC.64 UR4, c[0x0][0x650] ;  /* 0x0001940000047ab9 */ /* 0x000fe20000000a00 */
[----:B------:R-:W-:Y:S01]  /*0970*/  PRMT R0, RZ, 0x7610, R0 ;  /* 0x00007610ff007816 */ /* 0x000fe20000000000 */
[----:B------:R-:W-:Y:S01]  /*0980*/  IMAD.MOV.U32 R153, RZ, RZ, -0x1 ;  /* 0xffffffffff997424 */ /* 0x000fe200078e00ff */
[----:B------:R-:W-:Y:S01]  /*0990*/  ISETP.GE.U32.AND P0, PT, R16, UR4, PT ;  /* 0x0000000410007c0c */ /* 0x000fe2000bf06070 */
[----:B------:R-:W-:Y:S02]  /*09a0*/  IMAD.MOV.U32 R154, RZ, RZ, -0x1 ;  /* 0xffffffffff9a7424 */ /* 0x000fe400078e00ff */
[----:B------:R-:W-:Y:S01]  /*09b0*/  IMAD.MOV.U32 R23, RZ, RZ, -0x1 ;  /* 0xffffffffff177424 */ /* 0x000fe200078e00ff */
[----:B------:R-:W-:-:S13]  /*09c0*/  ISETP.GE.U32.AND.EX P0, PT, R17, UR5, PT, P0 ;  /* 0x0000000511007c0c */ /* 0x000fda000bf06100 */
[----:B------:R-:W-:Y:S05]  /*09d0*/  @P0 BRA `(.L_x_8) ;  /* 0x00000004002c0947 */ /* 0x000fea0003800000 */
[----:B------:R-:W0:Y:S01]  /*09e0*/  LDC.64 R24, c[0x0][0x628] ;  /* 0x00018a00ff187b82 */ /* 0x000e220000000a00 */
[----:B------:R-:W-:Y:S02]  /*09f0*/  IMAD.MOV.U32 R8, RZ, RZ, R16 ;  /* 0x000000ffff087224 */ /* 0x000fe400078e0010 */
[----:B------:R-:W-:-:S05]  /*0a00*/  IMAD.MOV.U32 R9, RZ, RZ, R17 ;  /* 0x000000ffff097224 */ /* 0x000fca00078e0011 */
[----:B------:R-:W1:Y:S08]  /*0a10*/  LDC R0, c[0x0][0x630] ;  /* 0x00018c00ff007b82 */ /* 0x000e700000000800 */
[----:B------:R-:W2:Y:S01]  /*0a20*/  LDC.64 R26, c[0x0][0x620] ;  /* 0x00018800ff1a7b82 */ /* 0x000ea20000000a00 */
[----:B0-----:R-:W-:-:S04]  /*0a30*/  ISETP.NE.U32.AND P0, PT, R24, RZ, PT ;  /* 0x000000ff1800720c */ /* 0x001fc80003f05070 */
[----:B------:R-:W-:-:S13]  /*0a40*/  ISETP.NE.AND.EX P0, PT, R25, RZ, PT, P0 ;  /* 0x000000ff1900720c */ /* 0x000fda0003f05300 */
[----:B-12---:R-:W-:Y:S05]  /*0a50*/  @!P0 BRA `(.L_x_9) ;  /* 0x0000000000288947 */ /* 0x006fea0003800000 */
[----:B------:R-:W0:Y:S02]  /*0a60*/  LDC R13, c[0x0][0x634] ;  /* 0x00018d00ff0d7b82 */ /* 0x000e240000000800 */
[----:B0-----:R-:W-:-:S05]  /*0a70*/  IADD3 R13, P0, R16, R13, RZ ;  /* 0x0000000d100d7210 */ /* 0x001fca0007f1e0ff */
[----:B------:R-:W-:-:S04]  /*0a80*/  IMAD.X R15, RZ, RZ, R17, P0 ;  /* 0x000000ffff0f7224 */ /* 0x000fc800000e0611 */
[----:B------:R-:W-:-:S04]  /*0a90*/  IMAD.WIDE.U32 R8, R15, R24, RZ ;  /* 0x000000180f087225 */ /* 0x000fc800078e00ff */
[----:B------:R-:W-:-:S04]  /*0aa0*/  IMAD.WIDE.U32 R10, P0, R13, R25, R8 ;  /* 0x000000190d0a7225 */ /* 0x000fc80007800008 */
[----:B------:R-:W-:-:S04]  /*0ab0*/  IMAD.WIDE.U32 R8, R13, R24, RZ ;  /* 0x000000180d087225 */ /* 0x000fc800078e00ff */
[----:B------:R-:W-:Y:S01]  /*0ac0*/  IMAD.X R13, RZ, RZ, RZ, P0 ;  /* 0x000000ffff0d7224 */ /* 0x000fe200000e06ff */
[----:B------:R-:W-:Y:S01]  /*0ad0*/  IADD3 RZ, P0, R9, R10, RZ ;  /* 0x0000000a09ff7210 */ /* 0x000fe20007f1e0ff */
[----:B------:R-:W-:-:S04]  /*0ae0*/  IMAD.MOV.U32 R12, RZ, RZ, R11 ;  /* 0x000000ffff0c7224 */ /* 0x000fc800078e000b */
[----:B------:R-:W-:-:S08]  /*0af0*/  IMAD.WIDE.U32.X R8, R15, R25, R12, P0 ;  /* 0x000000190f087225 */ /* 0x000fd000000e040c */
.L_x_9:
[----:B------:R-:W0:Y:S01]  /*0b00*/  LDC.64 R24, c[0x0][0x640] ;  /* 0x00019000ff187b82 */ /* 0x000e220000000a00 */
[-CC-:B------:R-:W-:Y:S01]  /*0b10*/  SHF.R.U64 R28, R8, R0.reuse, R9.reuse ;  /* 0x00000000081c7219 */ /* 0x180fe20000001209 */
[----:B------:R-:W-:Y:S01]  /*0b20*/  IMAD R30, R7, R21, R4 ;  /* 0x00000015071e7224 */ /* 0x000fe200078e0204 */
[----:B------:R-:W-:Y:S01]  /*0b30*/  SHF.R.U32.HI R0, RZ, R0, R9 ;  /* 0x00000000ff007219 */ /* 0x000fe20000011609 */
[----:B------:R-:W-:Y:S01]  /*0b40*/  IMAD.MOV.U32 R21, RZ, RZ, 0x1 ;  /* 0x00000001ff157424 */ /* 0x000fe200078e00ff */
[----:B------:R-:W-:-:S03]  /*0b50*/  IADD3 R5, P0, RZ, -R28, RZ ;  /* 0x8000001cff057210 */ /* 0x000fc60007f1e0ff */
[----:B------:R-:W1:Y:S02]  /*0b60*/  LDC R6, c[0x0][0x618] ;  /* 0x00018600ff067b82 */ /* 0x000e640000000800 */
[----:B------:R-:W-:-:S04]  /*0b70*/  IMAD.X R9, RZ, RZ, ~R0, P0 ;  /* 0x000000ffff097224 */ /* 0x000fc800000e0e00 */
[-C--:B------:R-:W-:Y:S02]  /*0b80*/  IMAD R0, R9, R26.reuse, RZ ;  /* 0x0000001a09007224 */ /* 0x080fe400078e02ff */
[----:B------:R-:W2:Y:S01]  /*0b90*/  LDC R11, c[0x0][0x608] ;  /* 0x00018200ff0b7b82 */ /* 0x000ea20000000800 */
[----:B------:R-:W-:-:S04]  /*0ba0*/  IMAD.WIDE.U32 R8, R5, R26, R16 ;  /* 0x0000001a05087225 */ /* 0x000fc800078e0010 */
[----:B------:R-:W-:-:S03]  /*0bb0*/  IMAD R5, R5, R27, R0 ;  /* 0x0000001b05057224 */ /* 0x000fc600078e0200 */
[----:B------:R-:W3:Y:S01]  /*0bc0*/  LDC R12, c[0x0][0x658] ;  /* 0x00019600ff0c7b82 */ /* 0x000ee20000000800 */
[----:B0-----:R-:W-:Y:S01]  /*0bd0*/  ISETP.NE.U32.AND P0, PT, R24, RZ, PT ;  /* 0x000000ff1800720c */ /* 0x001fe20003f05070 */
[----:B------:R-:W-:Y:S02]  /*0be0*/  IMAD.IADD R5, R9, 0x1, R5 ;  /* 0x0000000109057824 */ /* 0x000fe400078e0205 */
[----:B------:R-:W-:Y:S01]  /*0bf0*/  IMAD.MOV.U32 R9, RZ, RZ, -0x1 ;  /* 0xffffffffff097424 */ /* 0x000fe200078e00ff */
[----:B------:R-:W-:-:S03]  /*0c00*/  ISETP.NE.AND.EX P0, PT, R25, RZ, PT, P0 ;  /* 0x000000ff1900720c */ /* 0x000fc60003f05300 */
[----:B------:R-:W0:Y:S01]  /*0c10*/  LDC R15, c[0x0][0x600] ;  /* 0x00018000ff0f7b82 */ /* 0x000e220000000800 */
[-CC-:B-1----:R-:W-:Y:S02]  /*0c20*/  SHF.R.U64 R13, R8, R6.reuse, R5.reuse ;  /* 0x00000006080d7219 */ /* 0x182fe40000001205 */
[----:B------:R-:W-:-:S05]  /*0c30*/  SHF.R.U32.HI R0, RZ, R6, R5 ;  /* 0x00000006ff007219 */ /* 0x000fca0000011605 */
[----:B------:R-:W1:Y:S01]  /*0c40*/  LDC R14, c[0x0][0x648] ;  /* 0x00019200ff0e7b82 */ /* 0x000e620000000800 */
[-CC-:B--2---:R-:W-:Y:S02]  /*0c50*/  SHF.R.U64 R27, R13, R11.reuse, R0.reuse ;  /* 0x0000000b0d1b7219 */ /* 0x184fe40000001200 */
[----:B------:R-:W-:-:S05]  /*0c60*/  SHF.R.U32.HI R5, RZ, R11, R0 ;  /* 0x0000000bff057219 */ /* 0x000fca0000011600 */
[----:B------:R-:W2:Y:S01]  /*0c70*/  LDC R20, c[0x0][0x638] ;  /* 0x00018e00ff147b82 */ /* 0x000ea20000000800 */
[-CC-:B---3--:R-:W-:Y:S02]  /*0c80*/  SHF.R.U64 R26, R27, R12.reuse, R5.reuse ;  /* 0x0000000c1b1a7219 */ /* 0x188fe40000001205 */
[-C--:B------:R-:W-:Y:S02]  /*0c90*/  SHF.L.U32 R0, R9, R12.reuse, RZ ;  /* 0x0000000c09007219 */ /* 0x080fe400000006ff */
[----:B------:R-:W-:Y:S01]  /*0ca0*/  SHF.R.U32.HI R5, RZ, R12, R5 ;  /* 0x0000000cff057219 */ /* 0x000fe20000011605 */
[----:B------:R-:W-:Y:S01]  /*0cb0*/  IMAD.MOV.U32 R4, RZ, RZ, R26 ;  /* 0x000000ffff047224 */ /* 0x000fe200078e001a */
[----:B------:R-:W-:Y:S01]  /*0cc0*/  LOP3.LUT R10, RZ, R0, RZ, 0x33, !PT ;  /* 0x00000000ff0a7212 */ /* 0x000fe200078e33ff */
[----:B------:R-:W3:Y:S01]  /*0cd0*/  LDC R23, c[0x0][0x610] ;  /* 0x00018400ff177b82 */ /* 0x000ee20000000800 */
[----:B------:R-:W-:Y:S05]  /*0ce0*/  @!P0 BRA `(.L_x_10) ;  /* 0x0000000000288947 */ /* 0x000fea0003800000 */
[----:B------:R-:W4:Y:S02]  /*0cf0*/  LDC R9, c[0x0][0x64c] ;  /* 0x00019300ff097b82 */ /* 0x000f240000000800 */
[----:B----4-:R-:W-:-:S05]  /*0d00*/  IADD3 R9, P0, R26, R9, RZ ;  /* 0x000000091a097210 */ /* 0x010fca0007f1e0ff */
        /* <DEDUP_REMOVED lines=8> */
.L_x_10:
[----:B-1----:R-:W-:Y:S01]  /*0d90*/  SHF.R.U64 R4, R4, R14, R5 ;  /* 0x0000000e04047219 */ /* 0x002fe20000001205 */
[----:B0-----:R-:W-:Y:S01]  /*0da0*/  VIADD R6, R15, 0xffffffff ;  /* 0xffffffff0f067836 */ /* 0x001fe20000000000 */
[----:B------:R-:W-:Y:S02]  /*0db0*/  SHF.L.U32 R0, R21, R12, RZ ;  /* 0x0000000c15007219 */ /* 0x000fe400000006ff */
[----:B------:R-:W-:Y:S01]  /*0dc0*/  LOP3.LUT R5, R27, R10, RZ, 0xc0, !PT ;  /* 0x0000000a1b057212 */ /* 0x000fe200078ec0ff */
[----:B------:R-:W-:Y:S01]  /*0dd0*/  IMAD.MOV R7, RZ, RZ, -R4 ;  /* 0x000000ffff077224 */ /* 0x000fe200078e0a04 */
[----:B------:R-:W-:Y:S02]  /*0de0*/  SEL R3, R3, R30, !P1 ;  /* 0x0000001e03037207 */ /* 0x000fe40004800000 */
[----:B------:R-:W-:Y:S01]  /*0df0*/  LOP3.LUT R6, R13, R6, RZ, 0xc0, !PT ;  /* 0x000000060d067212 */ /* 0x000fe200078ec0ff */
[----:B------:R-:W-:Y:S02]  /*0e00*/  IMAD R4, R0, R4, R5 ;  /* 0x0000000400047224 */ /* 0x000fe400078e0205 */
[----:B--2---:R-:W-:-:S02]  /*0e10*/  IMAD R0, R7, R20, R26 ;  /* 0x0000001407007224 */ /* 0x004fc400078e021a */
[----:B---3--:R-:W-:Y:S02]  /*0e20*/  IMAD R3, R4, R23, R3 ;  /* 0x0000001704037224 */ /* 0x008fe400078e0203 */
[----:B------:R-:W-:Y:S02]  /*0e30*/  IMAD.MOV.U32 R5, RZ, RZ, 0x1 ;  /* 0x00000001ff057424 */ /* 0x000fe400078e00ff */
[----:B------:R-:W-:Y:S02]  /*0e40*/  IMAD R4, R0, R15, R6 ;  /* 0x0000000f00047224 */ /* 0x000fe400078e0206 */
[----:B------:R-:W-:Y:S01]  /*0e50*/  IMAD.MOV.U32 R23, RZ, RZ, R28 ;  /* 0x000000ffff177224 */ /* 0x000fe200078e001c */
[----:B------:R-:W-:Y:S02]  /*0e60*/  PRMT R0, R5, 0x7610, R0 ;  /* 0x0000761005007816 */ /* 0x000fe40000000000 */
[----:B------:R-:W-:Y:S02]  /*0e70*/  SEL R154, R4, R3, !P1 ;  /* 0x00000003049a7207 */ /* 0x000fe40004800000 */
[----:B------:R-:W-:-:S07]  /*0e80*/  SEL R153, R3, R4, !P1 ;  /* 0x0000000403997207 */ /* 0x000fce0004800000 */
.L_x_8:
[----:B------:R-:W-:-:S08]  /*0e90*/  NOP ;  /* 0x0000000000007918 */ /* 0x000fd00000000000 */
[----:B------:R-:W0:Y:S02]  /*0ea0*/  USETMAXREG.TRY_ALLOC.CTAPOOL UP0, 0xe8 ;  /* 0x000000e8000079c8 */ /* 0x000e240008000600 */
[----:B0-----:R-:W-:-:S13]  /*0eb0*/  PLOP3.LUT P0, PT, PT, PT, UP0, 0x80, 0x0 ;  /* 0x000000000000781c */ /* 0x001fda0003f0f008 */
[----:B------:R-:W-:Y:S05]  /*0ec0*/  @!P0 BRA `(.L_x_8) ;  /* 0xfffffffc00f08947 */ /* 0x000fea000383ffff */
[----:B------:R-:W-:Y:S01]  /*0ed0*/  ULDC.64 UR4, c[0x0][0x598] ;  /* 0x0001660000047ab9 */ /* 0x000fe20000000a00 */
[----:B------:R-:W-:Y:S01]  /*0ee0*/  ULDC.64 UR36, c[0x0][0x208] ;  /* 0x0000820000247ab9 */ /* 0x000fe20000000a00 */
[----:B------:R-:W-:-:S04]  /*0ef0*/  ISETP.NE.U32.AND P0, PT, RZ, UR4, PT ;  /* 0x00000004ff007c0c */ /* 0x000fc8000bf05070 */
[----:B------:R-:W-:-:S13]  /*0f00*/  ISETP.NE.AND.EX P0, PT, RZ, UR5, PT, P0 ;  /* 0x00000005ff007c0c */ /* 0x000fda000bf05300 */
[----:B------:R-:W-:Y:S05]  /*0f10*/  @!P0 BRA `(.L_x_11) ;  /* 0x00000000001c8947 */ /* 0x000fea0003800000 */
[----:B------:R-:W0:Y:S02]  /*0f20*/  LDC.64 R4, c[0x0][0x598] ;  /* 0x00016600ff047b82 */ /* 0x000e240000000a00 */
[----:B0-----:R-:W2:Y:S02]  /*0f30*/  LDG.E.64 R4, desc[UR36][R4.64] ;  /* 0x0000002404047981 */ /* 0x001ea4000c1e1b00 */
[----:B--2---:R-:W-:-:S04]  /*0f40*/  ISETP.NE.U32.AND P0, PT, R4, RZ, PT ;  /* 0x000000ff0400720c */ /* 0x004fc80003f05070 */
[----:B------:R-:W-:-:S13]  /*0f50*/  ISETP.NE.AND.EX P0, PT, R5, RZ, PT, P0 ;  /* 0x000000ff0500720c */ /* 0x000fda0003f05300 */
[----:B------:R-:W-:Y:S05]  /*0f60*/  @!P0 BRA `(.L_x_11) ;  /* 0x0000000000088947 */ /* 0x000fea0003800000 */
[----:B------:R0:W5:Y:S01]  /*0f70*/  LD.E R155, desc[UR36][R4.64] ;  /* 0x00000024049b7980 */ /* 0x000162000c101900 */
[----:B------:R-:W-:Y:S05]  /*0f80*/  BRA `(.L_x_12) ;  /* 0x0000000000247947 */ /* 0x000fea0003800000 */
.L_x_11:
[----:B------:R-:W-:Y:S02]  /*0f90*/  ULDC.64 UR4, c[0x0][0x588] ;  /* 0x0001620000047ab9 */ /* 0x000fe40000000a00 */
[----:B------:R-:W-:-:S04]  /*0fa0*/  ISETP.NE.U32.AND P0, PT, RZ, UR4, PT ;  /* 0x00000004ff007c0c */ /* 0x000fc8000bf05070 */
[----:B------:R-:W-:-:S13]  /*0fb0*/  ISETP.NE.AND.EX P0, PT, RZ, UR5, PT, P0 ;  /* 0x00000005ff007c0c */ /* 0x000fda000bf05300 */
[----:B------:R-:W-:Y:S05]  /*0fc0*/  @!P0 BRA `(.L_x_13) ;  /* 0x00000000000c8947 */ /* 0x000fea0003800000 */
[----:B------:R-:W0:Y:S02]  /*0fd0*/  LDC.64 R4, c[0x0][0x588] ;  /* 0x00016200ff047b82 */ /* 0x000e240000000a00 */
[----:B0-----:R1:W5:Y:S01]  /*0fe0*/  LDG.E R155, desc[UR36][R4.64] ;  /* 0x00000024049b7981 */ /* 0x001362000c1e1900 */
[----:B------:R-:W-:Y:S05]  /*0ff0*/  BRA `(.L_x_12) ;  /* 0x0000000000087947 */ /* 0x000fea0003800000 */
.L_x_13:
[----:B------:R-:W-:Y:S02]  /*1000*/  ULDC UR4, c[0x0][0x580] ;  /* 0x0001600000047ab9 */ /* 0x000fe40000000800 */
[----:B------:R-:W-:-:S07]  /*1010*/  IMAD.U32 R155, RZ, RZ, UR4 ;  /* 0x00000004ff9b7e24 */ /* 0x000fce000f8e00ff */
.L_x_12:
[----:B------:R-:W-:Y:S02]  /*1020*/  ULDC.64 UR4, c[0x0][0x5a0] ;  /* 0x0001680000047ab9 */ /* 0x000fe40000000a00 */
[----:B------:R-:W-:-:S04]  /*1030*/  ISETP.NE.U32.AND P0, PT, RZ, UR4, PT ;  /* 0x00000004ff007c0c */ /* 0x000fc8000bf05070 */
[----:B------:R-:W-:-:S13]  /*1040*/  ISETP.NE.AND.EX P0, PT, RZ, UR5, PT, P0 ;  /* 0x00000005ff007c0c */ /* 0x000fda000bf05300 */
[----:B------:R-:W-:Y:S05]  /*1050*/  @!P0 BRA `(.L_x_14) ;  /* 0x00000000001c8947 */ /* 0x000fea0003800000 */
[----:B01----:R-:W0:Y:S02]  /*1060*/  LDC.64 R4, c[0x0][0x5a0] ;  /* 0x00016800ff047b82 */ /* 0x003e240000000a00 */
[----:B0-----:R-:W2:Y:S02]  /*1070*/  LDG.E.64 R4, desc[UR36][R4.64] ;  /* 0x0000002404047981 */ /* 0x001ea4000c1e1b00 */
[----:B--2---:R-:W-:-:S04]  /*1080*/  ISETP.NE.U32.AND P0, PT, R4, RZ, PT ;  /* 0x000000ff0400720c */ /* 0x004fc80003f05070 */
[----:B------:R-:W-:-:S13]  /*1090*/  ISETP.NE.AND.EX P0, PT, R5, RZ, PT, P0 ;  /* 0x000000ff0500720c */ /* 0x000fda0003f05300 */
[----:B------:R-:W-:Y:S05]  /*10a0*/  @!P0 BRA `(.L_x_14) ;  /* 0x0000000000088947 */ /* 0x000fea0003800000 */
[----:B------:R0:W5:Y:S01]  /*10b0*/  LD.E R156, desc[UR36][R4.64] ;  /* 0x00000024049c7980 */ /* 0x000162000c101900 */
[----:B------:R-:W-:Y:S05]  /*10c0*/  BRA `(.L_x_15) ;  /* 0x0000000000247947 */ /* 0x000fea0003800000 */
.L_x_14:
[----:B------:R-:W-:Y:S02]  /*10d0*/  ULDC.64 UR4, c[0x0][0x590] ;  /* 0x0001640000047ab9 */ /* 0x000fe40000000a00 */
[----:B------:R-:W-:-:S04]  /*10e0*/  ISETP.NE.U32.AND P0, PT, RZ, UR4, PT ;  /* 0x00000004ff007c0c */ /* 0x000fc8000bf05070 */
[----:B------:R-:W-:-:S13]  /*10f0*/  ISETP.NE.AND.EX P0, PT, RZ, UR5, PT, P0 ;  /* 0x00000005ff007c0c */ /* 0x000fda000bf05300 */
[----:B------:R-:W-:Y:S05]  /*1100*/  @!P0 BRA `(.L_x_16) ;  /* 0x00000000000c8947 */ /* 0x000fea0003800000 */
[----:B------:R-:W2:Y:S02]  /*1110*/  LDC.64 R156, c[0x0][0x590] ;  /* 0x00016400ff9c7b82 */ /* 0x000ea40000000a00 */
[----:B--2---:R2:W5:Y:S01]  /*1120*/  LDG.E R156, desc[UR36][R156.64] ;  /* 0x000000249c9c7981 */ /* 0x004562000c1e1900 */
[----:B------:R-:W-:Y:S05]  /*1130*/  BRA `(.L_x_15) ;  /* 0x0000000000087947 */ /* 0x000fea0003800000 */
.L_x_16:
[----:B------:R-:W-:Y:S02]  /*1140*/  ULDC UR4, c[0x0][0x584] ;  /* 0x0001610000047ab9 */ /* 0x000fe40000000800 */
[----:B------:R-:W-:-:S07]  /*1150*/  IMAD.U32 R156, RZ, RZ, UR4 ;  /* 0x00000004ff9c7e24 */ /* 0x000fce000f8e00ff */
.L_x_15:
[----:B------:R-:W-:-:S13]  /*1160*/  LOP3.LUT P0, RZ, R0, 0xff, RZ, 0xc0, !PT ;  /* 0x000000ff00ff7812 */ /* 0x000fda000780c0ff */
[----:B------:R-:W-:Y:S05]  /*1170*/  @!P0 EXIT ;  /* 0x000000000000894d */ /* 0x000fea0003800000 */
[----:B------:R-:W-:Y:S01]  /*1180*/  ULDC UR4, c[0x0][0x28c] ;  /* 0x0000a30000047ab9 */ /* 0x000fe20000000800 */
[----:B------:R-:W-:Y:S01]  /*1190*/  LOP3.LUT R168, R19, 0x1, RZ, 0xfc, !PT ;  /* 0x0000000113a87812 */ /* 0x000fe200078efcff */
[----:B------:R-:W-:Y:S01]  /*11a0*/  UIADD3 UR4, UR4, 0x1f, URZ ;  /* 0x0000001f04047890 */ /* 0x000fe2000fffe03f */
[----:B------:R-:W-:Y:S01]  /*11b0*/  UMOV UR38, URZ ;  /* 0x0000003f00267c82 */ /* 0x000fe20008000000 */
[----:B------:R-:W-:Y:S02]  /*11c0*/  UMOV UR39, URZ ;  /* 0x0000003f00277c82 */ /* 0x000fe40008000000 */
[----:B------:R-:W-:-:S04]  /*11d0*/  USHF.R.S32.HI UR5, URZ, 0x1f, UR4 ;  /* 0x0000001f3f057899 */ /* 0x000fc80008011404 */
[----:B------:R-:W-:-:S04]  /*11e0*/  ULEA.HI UR5, UR5, UR4, URZ, 0x5 ;  /* 0x0000000405057291 */ /* 0x000fc8000f8f283f */
[----:B------:R-:W-:-:S12]  /*11f0*/  USHF.R.S32.HI UR40, URZ, 0x5, UR5 ;  /* 0x000000053f287899 */ /* 0x000fd80008011405 */
.L_x_288:
[----:B------:R-:W-:Y:S01]  /*1200*/  LOP3.LUT R0, R18, 0x80, RZ, 0xc0, !PT ;  /* 0x0000008012007812 */ /* 0x000fe200078ec0ff */
[----:B---3--:R-:W3:Y:S01]  /*1210*/  S2UR UR7, SR_CgaCtaId ;  /* 0x00000000000779c3 */ /* 0x008ee20000008800 */
[----:B------:R-:W-:Y:S02]  /*1220*/  UMOV UR6, 0x400 ;  /* 0x0000040000067882 */ /* 0x000fe40000000000 */
[----:B------:R-:W-:-:S06]  /*1230*/  SHF.R.U32.HI R0, RZ, 0x7, R0 ;  /* 0x00000007ff007819 */ /* 0x000fcc0000011600 */
[----:B----4-:R-:W4:Y:S01]  /*1240*/  SHFL.IDX PT, R0, R0, RZ, 0x1f ;  /* 0x00001fff00007589 */ /* 0x010f2200000e0000 */
[----:B---3--:R-:W-:Y:S01]  /*1250*/  ULEA UR6, UR7, UR6, 0x18 ;  /* 0x0000000607067291 */ /* 0x008fe2000f8ec03f */
[----:B----4-:R-:W-:-:S13]  /*1260*/  R2UR UR4, R0 ;  /* 0x00000000000472ca */ /* 0x010fda00000e0000 */
[----:B------:R-:W-:-:S04]  /*1270*/  ULEA.HI UR5, UR4, UR4, URZ, 0x1 ;  /* 0x0000000404057291 */ /* 0x000fc8000f8f083f */
[----:B------:R-:W-:-:S04]  /*1280*/  ULOP3.LUT UR5, UR5, 0x7fffe, URZ, 0xc0, !UPT ;  /* 0x0007fffe05057892 */ /* 0x000fc8000f8ec03f */
[----:B------:R-:W-:-:S03]  /*1290*/  UIADD3 UR5, UR4, -UR5, URZ ;  /* 0x8000000504057290 */ /* 0x000fc6000fffe03f */
[----:B------:R-:W-:Y:S01]  /*12a0*/  ULDC UR4, c[0x0][0x28c] ;  /* 0x0000a30000047ab9 */ /* 0x000fe20000000800 */
[----:B------:R-:W-:Y:S01]  /*12b0*/  ULEA UR5, UR5, UR6, 0xd ;  /* 0x0000000605057291 */ /* 0x000fe2000f8e683f */
[----:B------:R-:W-:-:S03]  /*12c0*/  ISETP.LT.AND P0, PT, RZ, UR4, PT ;  /* 0x00000004ff007c0c */ /* 0x000fc6000bf01270 */
[----:B------:R-:W-:-:S04]  /*12d0*/  UIADD3 UR5, UR5, 0x100, URZ ;  /* 0x0000010005057890 */ /* 0x000fc8000fffe03f */
[----:B------:R-:W-:-:S04]  /*12e0*/  USHF.R.U32.HI UR5, URZ, 0x4, UR5 ;  /* 0x000000043f057899 */ /* 0x000fc80008011605 */
[----:B------:R-:W-:Y:S02]  /*12f0*/  ULOP3.LUT UR41, UR5, 0x3fff, URZ, 0xc0, !UPT ;  /* 0x00003fff05297892 */ /* 0x000fe4000f8ec03f */
[----:B-12---:R-:W-:Y:S10]  /*1300*/  @P0 BRA `(.L_x_17) ;  /* 0x0000000000400947 */ /* 0x006ff40003800000 */
[----:B------:R-:W-:Y:S01]  /*1310*/  MOV R0, 0x0 ;  /* 0x0000000000007802 */ /* 0x000fe20000000f00 */
[----:B------:R-:W-:Y:S01]  /*1320*/  ULDC.64 UR4, c[0x4][0x68] ;  /* 0x01001a0000047ab9 */ /* 0x000fe20000000a00 */
[----:B------:R-:W-:Y:S01]  /*1330*/  ULDC.64 UR6, c[0x4][0x8] ;  /* 0x0100020000067ab9 */ /* 0x000fe20000000a00 */
[----:B01----:R-:W-:Y:S01]  /*1340*/  IMAD.U32 R4, RZ, RZ, UR4 ;  /* 0x00000004ff047e24 */ /* 0x003fe2000f8e00ff */
[----:B------:R0:W1:Y:S01]  /*1350*/  LDC.64 R14, c[0x4][R0] ;  /* 0x01000000000e7b82 */ /* 0x0000620000000a00 */
[----:B------:R-:W-:Y:S01]  /*1360*/  IMAD.U32 R5, RZ, RZ, UR5 ;  /* 0x00000005ff057e24 */ /* 0x000fe2000f8e00ff */
[----:B------:R-:W-:Y:S01]  /*1370*/  ULDC.64 UR4, c[0x4][0x70] ;  /* 0x01001c0000047ab9 */ /* 0x000fe20000000a00 */
[----:B------:R-:W-:Y:S02]  /*1380*/  IMAD.U32 R10, RZ, RZ, UR6 ;  /* 0x00000006ff0a7e24 */ /* 0x000fe4000f8e00ff */
[----:B------:R-:W-:Y:S02]  /*1390*/  IMAD.U32 R6, RZ, RZ, UR4 ;  /* 0x00000004ff067e24 */ /* 0x000fe4000f8e00ff */
[----:B------:R-:W-:-:S02]  /*13a0*/  IMAD.U32 R7, RZ, RZ, UR5 ;  /* 0x00000005ff077e24 */ /* 0x000fc4000f8e00ff */
[----:B------:R-:W-:Y:S02]  /*13b0*/  IMAD.U32 R11, RZ, RZ, UR7 ;  /* 0x00000007ff0b7e24 */ /* 0x000fe4000f8e00ff */
[----:B------:R-:W-:Y:S02]  /*13c0*/  IMAD.MOV.U32 R8, RZ, RZ, 0x1e1 ;  /* 0x000001e1ff087424 */ /* 0x000fe400078e00ff */
[----:B------:R-:W-:Y:S02]  /*13d0*/  IMAD.MOV.U32 R12, RZ, RZ, 0x1 ;  /* 0x00000001ff0c7424 */ /* 0x000fe400078e00ff */
[----:B0-----:R-:W-:-:S07]  /*13e0*/  IMAD.MOV.U32 R13, RZ, RZ, RZ ;  /* 0x000000ffff0d7224 */ /* 0x001fce00078e00ff */
[----:B------:R-:W-:-:S07]  /*13f0*/  LEPC R20, `(.L_x_17) ;  /* 0x000000001014794e */ /* 0x000fce0000000000 */
[----:B-12--5:R-:W-:Y:S05]  /*1400*/  CALL.ABS.NOINC R14 ;  /* 0x000000000e007343 */ /* 0x026fea0003c00000 */
.L_x_17:
[----:B------:R-:W-:-:S13]  /*1410*/  ISETP.NE.AND P0, PT, R168, 0x3, PT ;  /* 0x00000003a800780c */ /* 0x000fda0003f05270 */
[----:B------:R-:W-:Y:S05]  /*1420*/  @!P0 BRA `(.L_x_18) ;  /* 0x0000000000048947 */ /* 0x000fea0003800000 */
[----:B------:R-:W-:Y:S01]  /*1430*/  BPT.TRAP 0x1 ;  /* 0x000000040000795c */ /* 0x000fe20000300000 */
.L_x_18:
[----:B------:R-:W3:Y:S01]  /*1440*/  S2UR UR5, SR_CgaCtaId ;  /* 0x00000000000579c3 */ /* 0x000ee20000008800 */
[----:B------:R-:W-:Y:S01]  /*1450*/  UMOV UR4, 0x400 ;  /* 0x0000040000047882 */ /* 0x000fe20000000000 */
[----:B------:R-:W-:Y:S02]  /*1460*/  IMAD.U32 R0, RZ, RZ, UR38 ;  /* 0x00000026ff007e24 */ /* 0x000fe4000f8e00ff */
[----:B------:R-:W-:-:S03]  /*1470*/  IMAD.U32 R3, RZ, RZ, UR39 ;  /* 0x00000027ff037e24 */ /* 0x000fc6000f8e00ff */
[----:B------:R-:W-:Y:S01]  /*1480*/  SHF.L.U32 R0, R0, 0x1f, RZ ;  /* 0x0000001f00007819 */ /* 0x000fe200000006ff */
[----:B---3--:R-:W-:-:S06]  /*1490*/  ULEA UR4, UR5, UR4, 0x18 ;  /* 0x0000000405047291 */ /* 0x008fcc000f8ec03f */
[----:B------:R-:W-:-:S04]  /*14a0*/  IMAD.U32 R6, RZ, RZ, UR4 ;  /* 0x00000004ff067e24 */ /* 0x000fc8000f8e00ff */
[----:B------:R-:W-:-:S04]  /*14b0*/  IMAD R3, R3, 0x8, R6 ;  /* 0x0000000803037824 */ /* 0x000fc800078e0206 */
[----:B------:R3:W4:Y:S01]  /*14c0*/  SYNCS.PHASECHK.TRANS64.TRYWAIT P1, [R3+URZ], R0 ;  /* 0x00000000030075a7 */ /* 0x000722000802017f */
[----:B------:R-:W-:Y:S05]  /*14d0*/  @!P0 BRA `(.L_x_19) ;  /* 0x0000000000048947 */ /* 0x000fea0003800000 */
[----:B------:R-:W-:Y:S01]  /*14e0*/  BPT.TRAP 0x1 ;  /* 0x000000040000795c */ /* 0x000fe20000300000 */
.L_x_19:
[----:B----4-:R-:W-:Y:S05]  /*14f0*/  @P1 BRA `(.L_x_20) ;  /* 0x0000000000081947 */ /* 0x010fea0003800000 */
[----:B------:R-:W4:Y:S02]  /*1500*/  SYNCS.PHASECHK.TRANS64.TRYWAIT P1, [R3+URZ], R0 ;  /* 0x00000000030075a7 */ /* 0x000f24000802017f */
[----:B----4-:R-:W-:Y:S05]  /*1510*/  @!P1 BRA `(.L_x_21) ;  /* 0x000000ac00249947 */ /* 0x010fea0003800000 */
.L_x_20:
[----:B------:R-:W-:-:S04]  /*1520*/  UISETP.LT.AND UP0, UPT, UR40, 0x1, UPT ;  /* 0x000000012800788c */ /* 0x000fc8000bf01270 */
[----:B------:R-:W-:-:S06]  /*1530*/  USEL UR4, UR40, 0x1, UP0 ;  /* 0x0000000128047887 */ /* 0x000fcc0008000000 */
[----:B---34-:R-:W-:Y:S01]  /*1540*/  IMAD.U32 R0, RZ, RZ, UR4 ;  /* 0x00000004ff007e24 */ /* 0x018fe2000f8e00ff */
[----:B------:R-:W-:Y:S05]  /*1550*/  WARPSYNC.ALL ;  /* 0x0000000000007948 */ /* 0x000fea0003800000 */
[----:B------:R-:W-:-:S04]  /*1560*/  IADD3 R0, -R0, UR40, RZ ;  /* 0x0000002800007c10 */ /* 0x000fc8000fffe1ff */
[----:B------:R-:W-:Y:S02]  /*1570*/  ISETP.GE.AND P1, PT, R0, 0x1, PT ;  /* 0x000000010000780c */ /* 0x000fe40003f26270 */
[----:B------:R-:W-:Y:S01]  /*1580*/  R2UR UR4, R6 ;  /* 0x00000000060472ca */ /* 0x000fe200000e0000 */
[----:B------:R-:W-:Y:S01]  /*1590*/  WARPGROUP.ARRIVE ;  /* 0x00000000000079c5 */ /* 0x000fe20000000000 */
[----:B------:R-:W-:Y:S01]  /*15a0*/  UMOV UR9, 0x40000040 ;  /* 0x4000004000097882 */ /* 0x000fe20000000000 */
[----:B------:R-:W-:-:S10]  /*15b0*/  UMOV UR11, 0x40000040 ;  /* 0x40000040000b7882 */ /* 0x000fd40000000000 */
[----:B------:R-:W-:-:S04]  /*15c0*/  UIADD3 UR4, UR4, 0x20100, URZ ;  /* 0x0002010004047890 */ /* 0x000fc8000fffe03f */
[----:B------:R-:W-:-:S04]  /*15d0*/  USHF.R.U32.HI UR4, URZ, 0x4, UR4 ;  /* 0x000000043f047899 */ /* 0x000fc80008011604 */
[----:B------:R-:W-:Y:S02]  /*15e0*/  ULOP3.LUT UR5, UR4, 0x3fff, URZ, 0xc0, !UPT ;  /* 0x00003fff04057892 */ /* 0x000fe4000f8ec03f */
[----:B------:R-:W-:Y:S02]  /*15f0*/  ULOP3.LUT UR4, UR41, 0x10000, URZ, 0xfc, !UPT ;  /* 0x0001000029047892 */ /* 0x000fe4000f8efc3f */
[----:B------:R-:W-:Y:S02]  /*1600*/  ULOP3.LUT UR5, UR5, 0x10000, URZ, 0xfc, !UPT ;  /* 0x0001000005057892 */ /* 0x000fe4000f8efc3f */
[----:B------:R-:W-:Y:S02]  /*1610*/  ULEA UR6, UR39, UR4, 0xb ;  /* 0x0000000427067291 */ /* 0x000fe4000f8e583f */
[----:B------:R-:W-:-:S05]  /*1620*/  ULEA UR7, UR39, UR5, 0xa ;  /* 0x0000000527077291 */ /* 0x000fca000f8e503f */
[----:B------:R-:W-:Y:S02]  /*1630*/  UMOV UR8, UR6 ;  /* 0x0000000600087c82 */ /* 0x000fe40008000000 */
[----:B------:R-:W-:Y:S02]  /*1640*/  UMOV UR10, UR7 ;  /* 0x00000007000a7c82 */ /* 0x000fe40008000000 */
[----:B------:R-:W-:Y:S01]  /*1650*/  HGMMA.64x128x8.F32.TF32 R88, gdesc[UR8], RZ, !UPT, gsb0 ;  /* 0x05e00000085879f0 */ /* 0x000fe2000c0028ff */
[----:B------:R-:W-:Y:S01]  /*1660*/  UIADD3 UR8, UR6, 0x400, URZ ;  /* 0x0000040006087890 */ /* 0x000fe2000fffe03f */
[----:B------:R-:W-:Y:S01]  /*1670*/  UMOV UR9, 0x40000040 ;  /* 0x4000004000097882 */ /* 0x000fe20000000000 */
[----:B------:R-:W-:Y:S02]  /*1680*/  WARPGROUP.DEPBAR.LE gsb0, 0x0 ;  /* 0x00008000000079c5 */ /* 0x000fe40000010000 */
[----:B------:R-:W-:-:S07]  /*1690*/  WARPGROUP.ARRIVE ;  /* 0x00000000000079c5 */ /* 0x000fce0000000000 */
[----:B------:R-:W-:Y:S01]  /*16a0*/  HGMMA.64x128x8.F32.TF32 R24, gdesc[UR8], RZ, !UPT, gsb0 ;  /* 0x05e00000081879f0 */ /* 0x000fe2000c0028ff */
[----:B------:R-:W-:Y:S02]  /*16b0*/  UIADD3 UR8, UR6, 0x2, URZ ;  /* 0x0000000206087890 */ /* 0x000fe4000fffe03f */
[----:B------:R-:W-:Y:S01]  /*16c0*/  UIADD3 UR10, UR7, 0x2, URZ ;  /* 0x00000002070a7890 */ /* 0x000fe2000fffe03f */
[----:B------:R-:W-:Y:S01]  /*16d0*/  UMOV UR9, 0x40000040 ;  /* 0x4000004000097882 */ /* 0x000fe20000000000 */
[----:B------:R-:W-:Y:S01]  /*16e0*/  UMOV UR11, 0x40000040 ;  /* 0x40000040000b7882 */ /* 0x000fe20000000000 */
[----:B------:R-:W-:Y:S02]  /*16f0*/  WARPGROUP.DEPBAR.LE gsb0, 0x0 ;  /* 0x00008000000079c5 */ /* 0x000fe40000010000 */
[----:B------:R-:W-:-:S06]  /*1700*/  WARPGROUP.ARRIVE ;  /* 0x00000000000079c5 */ /* 0x000fcc0000000000 */
[----:B------:R-:W-:Y:S01]  /*1710*/  HGMMA.64x128x8.F32.TF32 R88, gdesc[UR8], R88, gsb0 ;  /* 0x05e00000085879f0 */ /* 0x000fe20008002858 */
[----:B------:R-:W-:Y:S01]  /*1720*/  UIADD3 UR8, UR6, 0x402, URZ ;  /* 0x0000040206087890 */ /* 0x000fe2000fffe03f */
[----:B------:R-:W-:Y:S01]  /*1730*/  UMOV UR9, 0x40000040 ;  /* 0x4000004000097882 */ /* 0x000fe20000000000 */
[----:B------:R-:W-:Y:S02]  /*1740*/  WARPGROUP.DEPBAR.LE gsb0, 0x0 ;  /* 0x00008000000079c5 */ /* 0x000fe40000010000 */
[----:B------:R-:W-:-:S07]  /*1750*/  WARPGROUP.ARRIVE ;  /* 0x00000000000079c5 */ /* 0x000fce0000000000 */
[----:B------:R-:W-:Y:S01]  /*1760*/  HGMMA.64x128x8.F32.TF32 R24, gdesc[UR8], R24, gsb0 ;  /* 0x05e00000081879f0 */ /* 0x000fe20008002818 */
        /* <DEDUP_REMOVED lines=23> */
[----:B------:R-:W-:Y:S03]  /*18e0*/  HGMMA.64x128x8.F32.TF32 R24, gdesc[UR8], R24, gsb0 ;  /* 0x05e00000081879f0 */ /* 0x000fe60008002818 */
[----:B------:R-:W-:Y:S02]  /*18f0*/  WARPGROUP.DEPBAR.LE gsb0, 0x0 ;  /* 0x00008000000079c5 */ /* 0x000fe40000010000 */
[----:B------:R-:W-:Y:S05]  /*1900*/  @!P1 BRA `(.L_x_22) ;  /* 0x0000000400749947 */ /* 0x000fea0003800000 */
[----:B------:R-:W-:Y:S02]  /*1910*/  UIADD3 UR6, UR39, 0x1, URZ ;  /* 0x0000000127067890 */ /* 0x000fe4000fffe03f */
[----:B------:R-:W-:Y:S02]  /*1920*/  IMAD.U32 R3, RZ, RZ, UR39 ;  /* 0x00000027ff037e24 */ /* 0x000fe4000f8e00ff */
[----:B------:R-:W-:-:S04]  /*1930*/  UISETP.NE.AND UP0, UPT, UR6, 0x4, UPT ;  /* 0x000000040600788c */ /* 0x000fc8000bf05270 */
[----:B------:R-:W-:Y:S02]  /*1940*/  USEL UR7, URZ, 0x1, UP0 ;  /* 0x000000013f077887 */ /* 0x000fe40008000000 */
[----:B------:R-:W-:Y:S02]  /*1950*/  USEL UR6, UR6, URZ, UP0 ;  /* 0x0000003f06067287 */ /* 0x000fe40008000000 */
[----:B------:R-:W-:-:S06]  /*1960*/  ULOP3.LUT UR7, UR38, UR7, URZ, 0x3c, !UPT ;  /* 0x0000000726077292 */ /* 0x000fcc000f8e3c3f */
[----:B------:R-:W-:-:S07]  /*1970*/  IMAD.U32 R7, RZ, RZ, UR7 ;  /* 0x00000007ff077e24 */ /* 0x000fce000f8e00ff */
.L_x_29:
[----:B------:R-:W-:Y:S05]  /*1980*/  @!P0 BRA `(.L_x_23) ;  /* 0x0000000000048947 */ /* 0x000fea0003800000 */
[----:B------:R-:W-:Y:S01]  /*1990*/  BPT.TRAP 0x1 ;  /* 0x000000040000795c */ /* 0x000fe20000300000 */
.L_x_23:
[----:B------:R-:W3:Y:S01]  /*19a0*/  S2UR UR8, SR_CgaCtaId ;  /* 0x00000000000879c3 */ /* 0x000ee20000008800 */
[----:B------:R-:W-:Y:S01]  /*19b0*/  UMOV UR7, 0x400 ;  /* 0x0000040000077882 */ /* 0x000fe20000000000 */
[----:B01----:R-:W-:Y:S01]  /*19c0*/  IMAD.U32 R5, RZ, RZ, UR6 ;  /* 0x00000006ff057e24 */ /* 0x003fe2000f8e00ff */
[----:B------:R-:W-:Y:S01]  /*19d0*/  SHF.L.U32 R4, R7, 0x1f, RZ ;  /* 0x0000001f07047819 */ /* 0x000fe200000006ff */
[----:B---3--:R-:W-:-:S06]  /*19e0*/  ULEA UR7, UR8, UR7, 0x18 ;  /* 0x0000000708077291 */ /* 0x008fcc000f8ec03f */
[----:B------:R-:W-:-:S04]  /*19f0*/  IMAD.U32 R6, RZ, RZ, UR7 ;  /* 0x00000007ff067e24 */ /* 0x000fc8000f8e00ff */
[----:B------:R-:W-:-:S04]  /*1a00*/  IMAD R5, R5, 0x8, R6 ;  /* 0x0000000805057824 */ /* 0x000fc800078e0206 */
[----:B------:R0:W1:Y:S01]  /*1a10*/  SYNCS.PHASECHK.TRANS64.TRYWAIT P1, [R5+URZ], R4 ;  /* 0x00000004050075a7 */ /* 0x000062000802017f */
[----:B------:R-:W-:Y:S05]  /*1a20*/  @!P0 BRA `(.L_x_24) ;  /* 0x0000000000048947 */ /* 0x000fea0003800000 */
[----:B------:R-:W-:Y:S01]  /*1a30*/  BPT.TRAP 0x1 ;  /* 0x000000040000795c */ /* 0x000fe20000300000 */
.L_x_24:
[----:B-1----:R-:W-:Y:S05]  /*1a40*/  @P1 BRA `(.L_x_25) ;  /* 0x0000000000081947 */ /* 0x002fea0003800000 */
[----:B------:R-:W1:Y:S02]  /*1a50*/  SYNCS.PHASECHK.TRANS64.TRYWAIT P1, [R5+URZ], R4 ;  /* 0x00000004050075a7 */ /* 0x000e64000802017f */
[----:B-1----:R-:W-:Y:S05]  /*1a60*/  @!P1 BRA `(.L_x_26) ;  /* 0x000000a400e49947 */ /* 0x002fea0003800000 */
.L_x_25:
[----:B------:R-:W-:Y:S01]  /*1a70*/  ULEA UR7, UR6, UR4, 0xb ;  /* 0x0000000406077291 */ /* 0x000fe2000f8e583f */
[----:B------:R-:W-:Y:S01]  /*1a80*/  WARPGROUP.ARRIVE ;  /* 0x00000000000079c5 */ /* 0x000fe20000000000 */
[----:B------:R-:W-:Y:S01]  /*1a90*/  ULEA UR12, UR6, UR5, 0xa ;  /* 0x00000005060c7291 */ /* 0x000fe2000f8e503f */
[----:B------:R-:W-:Y:S01]  /*1aa0*/  UMOV UR9, 0x40000040 ;  /* 0x4000004000097882 */ /* 0x000fe20000000000 */
[----:B------:R-:W-:-:S03]  /*1ab0*/  UMOV UR11, 0x40000040 ;  /* 0x40000040000b7882 */ /* 0x000fc60000000000 */
[----:B------:R-:W-:Y:S02]  /*1ac0*/  UMOV UR8, UR7 ;  /* 0x0000000700087c82 */ /* 0x000fe40008000000 */
[----:B------:R-:W-:Y:S02]  /*1ad0*/  UMOV UR10, UR12 ;  /* 0x0000000c000a7c82 */ /* 0x000fe40008000000 */
        /* <DEDUP_REMOVED lines=44> */
[----:B------:R-:W-:Y:S01]  /*1da0*/  BPT.TRAP 0x1 ;  /* 0x000000040000795c */ /* 0x000fe20000300000 */
.L_x_27:
[----:B------:R-:W-:-:S13]  /*1db0*/  ISETP.NE.AND P1, PT, R22, RZ, PT ;  /* 0x000000ff1600720c */ /* 0x000fda0003f25270 */
[----:B01----:R-:W-:-:S04]  /*1dc0*/  @P1 IMAD R4, R3, 0x8, R6 ;  /* 0x0000000803041824 */ /* 0x003fc800078e0206 */
[----:B------:R-:W-:-:S05]  /*1dd0*/  @P1 VIADD R5, R4, 0x20 ;  /* 0x0000002004051836 */ /* 0x000fca0000000000 */
[----:B------:R-:W-:-:S04]  /*1de0*/  @P1 PRMT R5, R152, 0x654, R5 ;  /* 0x0000065498051816 */ /* 0x000fc80000000005 */
[----:B------:R0:W-:Y:S01]  /*1df0*/  @P1 SYNCS.ARRIVE.TRANS64.RED.A1T0 RZ, [R5+URZ], RZ ;  /* 0x000000ff05ff19a7 */ /* 0x0001e2000810043f */
[----:B------:R-:W-:-:S13]  /*1e00*/  ISETP.GT.U32.AND P1, PT, R19, 0x1, PT ;  /* 0x000000011300780c */ /* 0x000fda0003f24070 */
[----:B0-----:R-:W-:Y:S05]  /*1e10*/  @P1 BRA `(.L_x_28) ;  /* 0x0000000000041947 */ /* 0x001fea0003800000 */
[----:B------:R-:W-:Y:S01]  /*1e20*/  BPT.TRAP 0x1 ;  /* 0x000000040000795c */ /* 0x000fe20000300000 */
.L_x_28:
[----:B------:R-:W-:Y:S01]  /*1e30*/  UIADD3 UR6, UR6, 0x1, URZ ;  /* 0x0000000106067890 */ /* 0x000fe2000fffe03f */
[C---:B------:R-:W-:Y:S01]  /*1e40*/  ISETP.GT.AND P2, PT, R0.reuse, 0x1, PT ;  /* 0x000000010000780c */ /* 0x040fe20003f44270 */
[----:B------:R-:W-:Y:S02]  /*1e50*/  VIADD R3, R3, 0x1 ;  /* 0x0000000103037836 */ /* 0x000fe40000000000 */
[----:B------:R-:W-:Y:S01]  /*1e60*/  UISETP.NE.AND UP0, UPT, UR6, 0x4, UPT ;  /* 0x000000040600788c */ /* 0x000fe2000bf05270 */
[----:B------:R-:W-:Y:S02]  /*1e70*/  VIADD R0, R0, 0xffffffff ;  /* 0xffffffff00007836 */ /* 0x000fe40000000000 */
[C---:B------:R-:W-:Y:S01]  /*1e80*/  ISETP.NE.AND P1, PT, R3.reuse, 0x4, PT ;  /* 0x000000040300780c */ /* 0x040fe20003f25270 */
[----:B------:R-:W-:Y:S02]  /*1e90*/  USEL UR7, URZ, 0x1, UP0 ;  /* 0x000000013f077887 */ /* 0x000fe40008000000 */
[----:B------:R-:W-:Y:S01]  /*1ea0*/  USEL UR6, UR6, URZ, UP0 ;  /* 0x0000003f06067287 */ /* 0x000fe20008000000 */
[----:B------:R-:W-:-:S03]  /*1eb0*/  SEL R3, R3, RZ, P1 ;  /* 0x000000ff03037207 */ /* 0x000fc60000800000 */
[----:B------:R-:W-:Y:S01]  /*1ec0*/  LOP3.LUT R7, R7, UR7, RZ, 0x3c, !PT ;  /* 0x0000000707077c12 */ /* 0x000fe2000f8e3cff */
[----:B------:R-:W-:Y:S07]  /*1ed0*/  @P2 BRA `(.L_x_29) ;  /* 0xfffffff800a82947 */ /* 0x000fee000383ffff */
.L_x_22:
[----:B------:R-:W3:Y:S02]  /*1ee0*/  LDC R0, c[0x0][0x28c] ;  /* 0x0000a300ff007b82 */ /* 0x000ee40000000800 */
[----:B---3--:R-:W-:-:S13]  /*1ef0*/  ISETP.GE.AND P1, PT, R0, 0x1, PT ;  /* 0x000000010000780c */ /* 0x008fda0003f26270 */
[----:B------:R-:W-:Y:S05]  /*1f00*/  @!P1 BRA `(.L_x_30) ;  /* 0x0000000000409947 */ /* 0x000fea0003800000 */
[----:B------:R-:W-:Y:S05]  /*1f10*/  @!P0 BRA `(.L_x_31) ;  /* 0x0000000000048947 */ /* 0x000fea0003800000 */
[----:B------:R-:W-:Y:S01]  /*1f20*/  BPT.TRAP 0x1 ;  /* 0x000000040000795c */ /* 0x000fe20000300000 */
.L_x_31:
[----:B------:R-:W-:Y:S01]  /*1f30*/  ISETP.NE.AND P0, PT, R22, RZ, PT ;  /* 0x000000ff1600720c */ /* 0x000fe20003f05270 */
[----:B------:R-:W-:-:S12]  /*1f40*/  UISETP.LT.AND UP1, UPT, UR40, 0x1, UPT ;  /* 0x000000012800788c */ /* 0x000fd8000bf21270 */
[----:B------:R-:W-:-:S05]  /*1f50*/  VOTEU.ANY UP0, P0 ;  /* 0x00000000003f7886 */ /* 0x000fca0000000100 */
[----:B------:R-:W-:-:S04]  /*1f60*/  @UP0 USEL UR4, UR40, 0x1, UP1 ;  /* 0x0000000128040887 */ /* 0x000fc80008800000 */
[----:B------:R-:W-:-:S06]  /*1f70*/  @UP0 UIADD3 UR4, UR39, UR40, -UR4 ;  /* 0x0000002827040290 */ /* 0x000fcc000fffe804 */
[----:B------:R-:W-:-:S04]  /*1f80*/  IMAD.U32 R0, RZ, RZ, UR4 ;  /* 0x00000004ff007e24 */ /* 0x000fc8000f8e00ff */
[----:B------:R-:W-:-:S05]  /*1f90*/  @P0 IMAD.SHL.U32 R0, R0, 0x8, RZ ;  /* 0x0000000800000824 */ /* 0x000fca00078e00ff */
[----:B------:R-:W-:-:S04]  /*1fa0*/  @P0 LOP3.LUT R0, R0, 0x18, RZ, 0xc0, !PT ;  /* 0x0000001800000812 */ /* 0x000fc800078ec0ff */
[----:B------:R-:W-:-:S04]  /*1fb0*/  @P0 IADD3 R3, R6, 0x20, R0 ;  /* 0x0000002006030810 */ /* 0x000fc80007ffe000 */
[----:B------:R-:W-:-:S04]  /*1fc0*/  @P0 PRMT R3, R152, 0x654, R3 ;  /* 0x0000065498030816 */ /* 0x000fc80000000003 */
[----:B------:R3:W-:Y:S01]  /*1fd0*/  @P0 SYNCS.ARRIVE.TRANS64.RED.A1T0 RZ, [R3+URZ], RZ ;  /* 0x000000ff03ff09a7 */ /* 0x0007e2000810043f */
[----:B------:R-:W-:-:S13]  /*1fe0*/  ISETP.GT.U32.AND P0, PT, R19, 0x1, PT ;  /* 0x000000011300780c */ /* 0x000fda0003f04070 */
[----:B---3--:R-:W-:Y:S05]  /*1ff0*/  @P0 BRA `(.L_x_30) ;  /* 0x0000000000040947 */ /* 0x008fea0003800000 */
[----:B------:R-:W-:Y:S01]  /*2000*/  BPT.TRAP 0x1 ;  /* 0x000000040000795c */ /* 0x000fe20000300000 */
.L_x_30:
[----:B------:R-:W3:Y:S01]  /*2010*/  LDC R6, c[0x0][0x288] ;  /* 0x0000a200ff067b82 */ /* 0x000ee20000000800 */
[--C-:B------:R-:W-:Y:S01]  /*2020*/  SHF.R.U32.HI R0, RZ, 0x2, R18.reuse ;  /* 0x00000002ff007819 */ /* 0x100fe20000011612 */
[----:B------:R-:W-:Y:S01]  /*2030*/  UIADD3 UR39, UR40, UR39, URZ ;  /* 0x0000002728277290 */ /* 0x000fe2000fffe03f */
[----:B01----:R-:W-:Y:S01]  /*2040*/  SHF.R.U32.HI R5, RZ, 0x7, R18 ;  /* 0x00000007ff057819 */ /* 0x003fe20000011612 */
[----:B------:R-:W-:Y:S01]  /*2050*/  IMAD.SHL.U32 R13, R154, 0x80, RZ ;  /* 0x000000809a0d7824 */ /* 0x000fe200078e00ff */
[----:B------:R-:W-:Y:S01]  /*2060*/  LOP3.LUT R3, R0, 0x7, RZ, 0xc0, !PT ;  /* 0x0000000700037812 */ /* 0x000fe200078ec0ff */
[----:B------:R-:W-:Y:S01]  /*2070*/  USHF.R.U32.HI UR4, URZ, 0x2, UR39 ;  /* 0x000000023f047899 */ /* 0x000fe20008011627 */
[----:B------:R-:W-:Y:S01]  /*2080*/  LOP3.LUT R4, R18, 0x60, RZ, 0xc0, !PT ;  /* 0x0000006012047812 */ /* 0x000fe200078ec0ff */
[----:B------:R-:W-:Y:S01]  /*2090*/  ULDC UR8, c[0x0][0x284] ;  /* 0x0000a10000087ab9 */ /* 0x000fe20000000800 */
[----:B------:R-:W-:Y:S01]  /*20a0*/  LOP3.LUT R0, R5, 0x1, RZ, 0xc0, !PT ;  /* 0x0000000105007812 */ /* 0x000fe200078ec0ff */
[----:B------:R-:W-:Y:S01]  /*20b0*/  ULOP3.LUT UR4, UR4, 0x1, URZ, 0xc0, !UPT ;  /* 0x0000000104047892 */ /* 0x000fe2000f8ec03f */
[----:B------:R-:W-:Y:S01]  /*20c0*/  SHF.R.U32.HI R10, RZ, 0x1, R4 ;  /* 0x00000001ff0a7819 */ /* 0x000fe20000011604 */
[----:B------:R-:W-:Y:S01]  /*20d0*/  UISETP.GT.U32.AND UP1, UPT, UR39, 0x3, UPT ;  /* 0x000000032700788c */ /* 0x000fe2000bf24070 */
[----:B------:R-:W-:Y:S01]  /*20e0*/  SHF.R.S32.HI R21, RZ, 0x1f, R23 ;  /* 0x0000001fff157819 */ /* 0x000fe20000011417 */
[----:B------:R-:W-:Y:S01]  /*20f0*/  IMAD.SHL.U32 R4, R0, 0x40, RZ ;  /* 0x0000004000047824 */ /* 0x000fe200078e00ff */
[--C-:B------:R-:W-:Y:S01]  /*2100*/  IADD3 R5, RZ, -R10, -R3.reuse ;  /* 0x8000000aff057210 */ /* 0x100fe20007ffe803 */
[----:B------:R-:W-:Y:S01]  /*2110*/  UISETP.NE.U32.AND UP0, UPT, UR4, 0x1, UPT ;  /* 0x000000010400788c */ /* 0x000fe2000bf05070 */
[----:B------:R-:W-:Y:S01]  /*2120*/  IMAD.WIDE R8, R153, 0x100, RZ ;  /* 0x0000010099087825 */ /* 0x000fe200078e02ff */
[----:B------:R-:W-:Y:S01]  /*2130*/  ULDC.64 UR6, c[0x0][0x5d0] ;  /* 0x0001740000067ab9 */ /* 0x000fe20000000a00 */
[----:B--2---:R-:W-:Y:S01]  /*2140*/  LOP3.LUT R157, R4, 0x40, R3, 0xe2, !PT ;  /* 0x00000040049d7812 */ /* 0x004fe200078ee203 */
[----:B------:R-:W-:Y:S01]  /*2150*/  UISETP.LT.U32.AND UP1, UPT, UR40, 0x4, UP1 ;  /* 0x000000042800788c */ /* 0x000fe20008f21070 */
[----:B------:R-:W-:Y:S01]  /*2160*/  LOP3.LUT R3, R18, 0x3, RZ, 0xc0, !PT ;  /* 0x0000000312037812 */ /* 0x000fe200078ec0ff */
[----:B------:R-:W-:Y:S01]  /*2170*/  UISETP.GT.U32.AND UP0, UPT, UR40, 0x3, !UP0 ;  /* 0x000000032800788c */ /* 0x000fe2000c704070 */
[----:B------:R-:W-:Y:S01]  /*2180*/  IMAD R4, R21, UR6, RZ ;  /* 0x0000000615047c24 */ /* 0x000fe2000f8e02ff */
[----:B---3--:R-:W-:Y:S01]  /*2190*/  ISETP.GE.AND P0, PT, R13, R6, PT ;  /* 0x000000060d00720c */ /* 0x008fe20003f06270 */
[----:B------:R-:W-:Y:S01]  /*21a0*/  IMAD R0, R0, -0x40, R5 ;  /* 0xffffffc000007824 */ /* 0x000fe200078e0205 */
[----:B------:R-:W-:Y:S01]  /*21b0*/  USEL UR5, URZ, 0x1, !UP1 ;  /* 0x000000013f057887 */ /* 0x000fe2000c800000 */
[----:B------:R-:W-:Y:S01]  /*21c0*/  IMAD R12, R3, -0x2, R6 ;  /* 0xfffffffe030c7824 */ /* 0x000fe200078e0206 */
[----:B------:R-:W-:Y:S01]  /*21d0*/  USEL UR4, URZ, 0x1, !UP0 ;  /* 0x000000013f047887 */ /* 0x000fe2000c000000 */
[----:B------:R-:W-:Y:S01]  /*21e0*/  IMAD.SHL.U32 R3, R153, 0x100, RZ ;  /* 0x0000010099037824 */ /* 0x000fe200078e00ff */
[----:B------:R-:W-:Y:S01]  /*21f0*/  ULOP3.LUT UR39, UR39, 0x3, URZ, 0xc0, !UPT ;  /* 0x0000000327277892 */ /* 0x000fe2000f8ec03f */
[----:B------:R-:W-:Y:S01]  /*2200*/  IMAD.SHL.U32 R6, R18, 0x2, RZ ;  /* 0x0000000212067824 */ /* 0x000fe200078e00ff */
[----:B------:R-:W-:Y:S01]  /*2210*/  ULOP3.LUT UR38, UR4, UR38, UR5, 0x96, !UPT ;  /* 0x0000002604267292 */ /* 0x000fe2000f8e9605 */
[----:B------:R-:W-:Y:S01]  /*2220*/  IMAD R11, R23, UR7, R4 ;  /* 0x00000007170b7c24 */ /* 0x000fe2000f8e0204 */
[----:B------:R-:W-:Y:S01]  /*2230*/  ISETP.GE.OR P0, PT, R3, UR8, P0 ;  /* 0x0000000803007c0c */ /* 0x000fe20008706670 */
[----:B------:R-:W-:Y:S01]  /*2240*/  IMAD.MOV.U32 R153, RZ, RZ, -0x1 ;  /* 0xffffffffff997424 */ /* 0x000fe200078e00ff */
[----:B------:R-:W-:-:S02]  /*2250*/  LOP3.LUT R6, R13, 0x6, R6, 0xf8, !PT ;  /* 0x000000060d067812 */ /* 0x000fc400078ef806 */
[----:B------:R-:W-:Y:S01]  /*2260*/  IADD3 R3, -R3, UR8, R0 ;  /* 0x0000000803037c10 */ /* 0x000fe2000fffe100 */
[----:B------:R-:W-:Y:S01]  /*2270*/  IMAD.IADD R0, R12, 0x1, -R13 ;  /* 0x000000010c007824 */ /* 0x000fe200078e0a0d */
[----:B------:R-:W-:Y:S02]  /*2280*/  SHF.R.S32.HI R7, RZ, 0x1f, R6 ;  /* 0x0000001fff077819 */ /* 0x000fe40000011406 */
[----:B------:R-:W-:Y:S01]  /*2290*/  LOP3.LUT R157, R8, R157, R10, 0xfe, !PT ;  /* 0x0000009d089d7212 */ /* 0x000fe200078efe0a */
[----:B------:R-:W-:-:S04]  /*22a0*/  IMAD.WIDE.U32 R4, R23, UR6, R6 ;  /* 0x0000000617047c25 */ /* 0x000fc8000f8e0006 */
[----:B------:R-:W-:Y:S02]  /*22b0*/  IMAD.IADD R11, R5, 0x1, R11 ;  /* 0x00000001050b7824 */ /* 0x000fe400078e020b */
[----:B------:R-:W-:Y:S01]  /*22c0*/  IMAD.MOV.U32 R10, RZ, RZ, R4 ;  /* 0x000000ffff0a7224 */ /* 0x000fe200078e0004 */
[----:B------:R-:W-:Y:S06]  /*22d0*/  @P0 BRA `(.L_x_32) ;  /* 0x0000008000600947 */ /* 0x000fec0003800000 */
[----:B------:R-:W0:Y:S01]  /*22e0*/  LDC.64 R4, c[0x0][0x5c8] ;  /* 0x00017200ff047b82 */ /* 0x000e220000000a00 */
[----:B-----5:R-:W-:Y:S01]  /*22f0*/  FSETP.NEU.AND P0, PT, R156, RZ, PT ;  /* 0x000000ff9c00720b */ /* 0x020fe20003f0d000 */
[----:B------:R-:W-:Y:S01]  /*2300*/  BSSY B0, `(.L_x_32) ;  /* 0x0000815000007945 */ /* 0x000fe20003800000 */
[----:B------:R-:W-:-:S04]  /*2310*/  ISETP.GT.AND P3, PT, R3, RZ, PT ;  /* 0x000000ff0300720c */ /* 0x000fc80003f64270 */
[----:B------:R-:W-:Y:S01]  /*2320*/  ISETP.GT.AND P2, PT, R0, RZ, P3 ;  /* 0x000000ff0000720c */ /* 0x000fe20001f44270 */
[-C--:B0-----:R-:W-:Y:S02]  /*2330*/  IMAD R12, R9, R4.reuse, RZ ;  /* 0x00000004090c7224 */ /* 0x081fe400078e02ff */
[----:B------:R-:W-:-:S04]  /*2340*/  IMAD.WIDE.U32 R170, R157, R4, R10 ;  /* 0x000000049daa7225 */ /* 0x000fc800078e000a */
[----:B------:R-:W-:-:S04]  /*2350*/  IMAD R11, R157, R5, R12 ;  /* 0x000000059d0b7224 */ /* 0x000fc800078e020c */
[----:B------:R-:W-:Y:S01]  /*2360*/  IMAD.IADD R173, R171, 0x1, R11 ;  /* 0x00000001abad7824 */ /* 0x000fe200078e020b */
[----:B------:R-:W-:Y:S06]  /*2370*/  @!P0 BRA `(.L_x_33) ;  /* 0x0000005c00108947 */ /* 0x000fec0003800000 */
[----:B------:R-:W0:Y:S01]  /*2380*/  LDC.64 R12, c[0x0][0x5b8] ;  /* 0x00016e00ff0c7b82 */ /* 0x000e220000000a00 */
[----:B------:R-:W-:-:S07]  /*2390*/  ULDC.64 UR4, c[0x0][0x5c0] ;  /* 0x0001700000047ab9 */ /* 0x000fce0000000a00 */
[----:B------:R-:W1:Y:S08]  /*23a0*/  LDC.64 R14, c[0x0][0x5b0] ;  /* 0x00016c00ff0e7b82 */ /* 0x000e700000000a00 */
[----:B------:R-:W2:Y:S01]  /*23b0*/  LDC.64 R10, c[0x0][0x5a8] ;  /* 0x00016a00ff0a7b82 */ /* 0x000ea20000000a00 */
[----:B0-----:R-:W-:-:S04]  /*23c0*/  IMAD R20, R21, R12, RZ ;  /* 0x0000000c15147224 */ /* 0x001fc800078e02ff */
[C---:B------:R-:W-:Y:S02]  /*23d0*/  IMAD R13, R23.reuse, R13, R20 ;  /* 0x0000000d170d7224 */ /* 0x040fe400078e0214 */
[----:B------:R-:W-:-:S04]  /*23e0*/  IMAD.WIDE.U32 R20, R23, R12, R6 ;  /* 0x0000000c17147225 */ /* 0x000fc800078e0006 */
[-C--:B-1----:R-:W-:Y:S02]  /*23f0*/  IMAD R154, R9, R14.reuse, RZ ;  /* 0x0000000e099a7224 */ /* 0x082fe400078e02ff */
[----:B------:R-:W-:Y:S02]  /*2400*/  IMAD.IADD R159, R21, 0x1, R13 ;  /* 0x00000001159f7824 */ /* 0x000fe400078e020d */
[----:B------:R-:W-:Y:S02]  /*2410*/  IMAD.MOV.U32 R158, RZ, RZ, R20 ;  /* 0x000000ffff9e7224 */ /* 0x000fe400078e0014 */
[C---:B------:R-:W-:Y:S02]  /*2420*/  IMAD R171, R157.reuse, R15, R154 ;  /* 0x0000000f9dab7224 */ /* 0x040fe400078e029a */
[----:B------:R-:W-:-:S04]  /*2430*/  IMAD.WIDE.U32 R160, R157, R14, R158 ;  /* 0x0000000e9da07225 */ /* 0x000fc800078e009e */
[----:B------:R-:W-:Y:S01]  /*2440*/  IMAD.IADD R154, R161, 0x1, R171 ;  /* 0x00000001a19a7824 */ /* 0x000fe200078e02ab */
[----:B--2---:R-:W-:-:S04]  /*2450*/  LEA R162, P0, R160, R10, 0x2 ;  /* 0x0000000aa0a27211 */ /* 0x004fc800078010ff */
[----:B------:R-:W-:-:S05]  /*2460*/  LEA.HI.X R163, R160, R11, R154, 0x2, P0 ;  /* 0x0000000ba0a37211 */ /* 0x000fca00000f149a */
[----:B------:R0:W2:Y:S01]  /*2470*/  @P2 LDG.E.LTC128B R154, desc[UR36][R162.64] ;  /* 0x00000024a29a2981 */ /* 0x0000a2000c1e1920 */
[----:B------:R-:W-:Y:S01]  /*2480*/  LEA R160, P0, R170, UR4, 0x2 ;  /* 0x00000004aaa07c11 */ /* 0x000fe2000f8010ff */
[----:B------:R-:W-:Y:S01]  /*2490*/  IMAD.WIDE.U32 R164, R157, R14, R6 ;  /* 0x0000000e9da47225 */ /* 0x000fe200078e0006 */
[----:B------:R-:W-:Y:S01]  /*24a0*/  ISETP.GT.AND P1, PT, R0, 0x1, P3 ;  /* 0x000000010000780c */ /* 0x000fe20001f24270 */
[----:B------:R-:W-:Y:S02]  /*24b0*/  BSSY B1, `(.L_x_34) ;  /* 0x0000011000017945 */ /* 0x000fe40003800000 */
[----:B------:R-:W-:Y:S02]  /*24c0*/  IMAD.IADD R165, R171, 0x1, R165 ;  /* 0x00000001aba57824 */ /* 0x000fe400078e02a5 */
[----:B------:R-:W-:Y:S01]  /*24d0*/  IMAD.WIDE.U32 R166, R23, R12, R164 ;  /* 0x0000000c17a67225 */ /* 0x000fe200078e00a4 */
[----:B0-----:R-:W-:-:S03]  /*24e0*/  SHF.L.U64.HI R163, R14, 0x3, R15 ;  /* 0x000000030ea37819 */ /* 0x001fc6000001020f */
[----:B------:R-:W-:Y:S01]  /*24f0*/  IMAD.SHL.U32 R162, R14, 0x8, RZ ;  /* 0x000000080ea27824 */ /* 0x000fe200078e00ff */
[----:B--2---:R-:W-:-:S05]  /*2500*/  LOP3.LUT R161, R154, 0xffffe000, RZ, 0xc0, !PT ;  /* 0xffffe0009aa17812 */ /* 0x004fca00078ec0ff */
[----:B------:R-:W-:Y:S01]  /*2510*/  FMUL R169, R161, R156 ;  /* 0x0000009ca1a97220 */ /* 0x000fe20000400000 */
[----:B------:R-:W-:Y:S01]  /*2520*/  LEA.HI.X R161, R170, UR5, R173, 0x2, P0 ;  /* 0x00000005aaa17c11 */ /* 0x000fe200080f14ad */
[----:B------:R-:W-:Y:S01]  /*2530*/  IMAD.WIDE.U32 R172, R157, R14, R162 ;  /* 0x0000000e9dac7225 */ /* 0x000fe200078e00a2 */
[----:B------:R-:W-:-:S03]  /*2540*/  LEA R164, P0, R166, R10, 0x2 ;  /* 0x0000000aa6a47211 */ /* 0x000fc600078010ff */
[----:B------:R-:W-:Y:S01]  /*2550*/  FFMA R169, R88, R155, R169 ;  /* 0x0000009b58a97223 */ /* 0x000fe200000000a9 */
[----:B------:R-:W-:-:S04]  /*2560*/  IMAD.IADD R88, R13, 0x1, R167 ;  /* 0x000000010d587824 */ /* 0x000fc800078e02a7 */
[----:B------:R-:W-:Y:S02]  /*2570*/  F2FP.TF32.F32.PACK_B R169, R169 ;  /* 0x000000a9ffa9723e */ /* 0x000fe400024050ff */
[----:B------:R-:W-:-:S03]  /*2580*/  LEA.HI.X R165, R166, R11, R88, 0x2, P0 ;  /* 0x0000000ba6a57211 */ /* 0x000fc600000f1458 */
[----:B------:R0:W-:Y:S01]  /*2590*/  @P2 STG.E desc[UR36][R160.64], R169 ;  /* 0x000000a9a0002986 */ /* 0x0001e2000c101924 */
[----:B------:R-:W-:Y:S05]  /*25a0*/  @!P1 BRA `(.L_x_35) ;  /* 0x0000000000049947 */ /* 0x000fea0003800000 */
[----:B------:R1:W5:Y:S02]  /*25b0*/  LDG.E.LTC128B R154, desc[UR36][R164.64+0x4] ;  /* 0x00000424a49a7981 */ /* 0x000364000c1e1920 */
.L_x_35:
[----:B------:R-:W-:Y:S05]  /*25c0*/  BSYNC B1 ;  /* 0x0000000000017941 */ /* 0x000fea0003800000 */
.L_x_34:
[----:B-----5:R-:W-:Y:S01]  /*25d0*/  LOP3.LUT R167, R154, 0xffffe000, RZ, 0xc0, !PT ;  /* 0xffffe0009aa77812 */ /* 0x020fe200078ec0ff */
[----:B------:R-:W-:Y:S01]  /*25e0*/  IMAD.IADD R171, R171, 0x1, R173 ;  /* 0x00000001abab7824 */ /* 0x000fe200078e02ad */
[----:B------:R-:W-:Y:S02]  /*25f0*/  ISETP.GT.AND P0, PT, R3, 0x8, PT ;  /* 0x000000080300780c */ /* 0x000fe40003f04270 */
[----:B------:R-:W-:Y:S01]  /*2600*/  IADD3 R166, P4, R20, R172, RZ ;  /* 0x000000ac14a67210 */ /* 0x000fe20007f9e0ff */
[----:B------:R-:W-:Y:S01]  /*2610*/  FMUL R88, R167, R156 ;  /* 0x0000009ca7587220 */ /* 0x000fe20000400000 */
[----:B------:R-:W-:-:S03]  /*2620*/  ISETP.GT.AND P2, PT, R0, RZ, P0 ;  /* 0x000000ff0000720c */ /* 0x000fc60000744270 */
[----:B------:R-:W-:Y:S01]  /*2630*/  FFMA R175, R89, R155, R88 ;  /* 0x0000009b59af7223 */ /* 0x000fe20000000058 */
[----:B------:R-:W-:Y:S01]  /*2640*/  IMAD.X R167, R171, 0x1, R159, P4 ;  /* 0x00000001aba77824 */ /* 0x000fe200020e069f */
[----:B------:R-:W-:-:S03]  /*2650*/  LEA R88, P4, R166, R10, 0x2 ;  /* 0x0000000aa6587211 */ /* 0x000fc600078810ff */
[----:B------:R-:W-:Y:S02]  /*2660*/  F2FP.TF32.F32.PACK_B R175, R175 ;  /* 0x000000afffaf723e */ /* 0x000fe400024050ff */
[----:B------:R-:W-:-:S03]  /*2670*/  LEA.HI.X R89, R166, R11, R167, 0x2, P4 ;  /* 0x0000000ba6597211 */ /* 0x000fc600020f14a7 */
[----:B------:R2:W-:Y:S04]  /*2680*/  @P1 STG.E desc[UR36][R160.64+0x4], R175 ;  /* 0x000004afa0001986 */ /* 0x0005e8000c101924 */
[----:B------:R3:W0:Y:S01]  /*2690*/  @P2 LDG.E.LTC128B R154, desc[UR36][R88.64] ;  /* 0x00000024589a2981 */ /* 0x000622000c1e1920 */
[----:B------:R-:W-:Y:S01]  /*26a0*/  IMAD.SHL.U32 R167, R4, 0x20, RZ ;  /* 0x0000002004a77824 */ /* 0x000fe200078e00ff */
[----:B------:R-:W-:Y:S01]  /*26b0*/  IADD3 R172, P1, R6, R172, RZ ;  /* 0x000000ac06ac7210 */ /* 0x000fe20007f3e0ff */
[----:B------:R-:W-:Y:S03]  /*26c0*/  BSSY B1, `(.L_x_36) ;  /* 0x0000011000017945 */ /* 0x000fe60003800000 */
[----:B------:R-:W-:Y:S01]  /*26d0*/  IADD3 R170, P4, R167, R160, RZ ;  /* 0x000000a0a7aa7210 */ /* 0x000fe20007f9e0ff */
[----:B------:R-:W-:Y:S01]  /*26e0*/  IMAD.X R173, R7, 0x1, R171, P1 ;  /* 0x0000000107ad7824 */ /* 0x000fe200008e06ab */
[----:B------:R-:W-:Y:S01]  /*26f0*/  ISETP.GT.AND P1, PT, R0, 0x1, P0 ;  /* 0x000000010000780c */ /* 0x000fe20000724270 */
[----:B------:R-:W-:-:S03]  /*2700*/  IMAD.WIDE.U32 R172, R23, R12, R172 ;  /* 0x0000000c17ac7225 */ /* 0x000fc600078e00ac */
[----:B---3--:R-:W-:Y:S02]  /*2710*/  LEA R88, P5, R172, R10, 0x2 ;  /* 0x0000000aac587211 */ /* 0x008fe400078a10ff */
[----:B0-----:R-:W-:-:S05]  /*2720*/  LOP3.LUT R169, R154, 0xffffe000, RZ, 0xc0, !PT ;  /* 0xffffe0009aa97812 */ /* 0x001fca00078ec0ff */
[----:B------:R-:W-:-:S04]  /*2730*/  FMUL R169, R169, R156 ;  /* 0x0000009ca9a97220 */ /* 0x000fc80000400000 */
[----:B------:R-:W-:Y:S01]  /*2740*/  FFMA R177, R90, R155, R169 ;  /* 0x0000009b5ab17223 */ /* 0x000fe200000000a9 */
[----:B------:R-:W-:Y:S01]  /*2750*/  SHF.L.U64.HI R169, R4, 0x5, R5 ;  /* 0x0000000504a97819 */ /* 0x000fe20000010205 */
[----:B------:R-:W-:-:S03]  /*2760*/  IMAD.IADD R90, R13, 0x1, R173 ;  /* 0x000000010d5a7824 */ /* 0x000fc600078e02ad */
[----:B------:R-:W-:Y:S01]  /*2770*/  F2FP.TF32.F32.PACK_B R177, R177 ;  /* 0x000000b1ffb1723e */ /* 0x000fe200024050ff */
[----:B------:R-:W-:Y:S01]  /*2780*/  IMAD.X R171, R169, 0x1, R161, P4 ;  /* 0x00000001a9ab7824 */ /* 0x000fe200020e06a1 */
[----:B------:R-:W-:-:S04]  /*2790*/  LEA.HI.X R89, R172, R11, R90, 0x2, P5 ;  /* 0x0000000bac597211 */ /* 0x000fc800028f145a */
[----:B------:R2:W-:Y:S01]  /*27a0*/  @P2 STG.E desc[UR36][R170.64], R177 ;  /* 0x000000b1aa002986 */ /* 0x0005e2000c101924 */
[----:B------:R-:W-:Y:S05]  /*27b0*/  @!P1 BRA `(.L_x_37) ;  /* 0x0000000000049947 */ /* 0x000fea0003800000 */
[----:B------:R0:W5:Y:S02]  /*27c0*/  LDG.E.LTC128B R154, desc[UR36][R88.64+0x4] ;  /* 0x00000424589a7981 */ /* 0x000164000c1e1920 */
.L_x_37:
[----:B------:R-:W-:Y:S05]  /*27d0*/  BSYNC B1 ;  /* 0x0000000000017941 */ /* 0x000fea0003800000 */
.L_x_36:
[----:B-----5:R-:W-:Y:S01]  /*27e0*/  LOP3.LUT R173, R154, 0xffffe000, RZ, 0xc0, !PT ;  /* 0xffffe0009aad7812 */ /* 0x020fe200078ec0ff */
[----:B------:R-:W-:Y:S01]  /*27f0*/  BSSY B1, `(.L_x_38) ;  /* 0x000000a000017945 */ /* 0x000fe20003800000 */
[----:B------:R-:W-:-:S03]  /*2800*/  ISETP.GT.AND P2, PT, R0, 0x8, P3 ;  /* 0x000000080000780c */ /* 0x000fc60001f44270 */
[----:B------:R-:W-:-:S04]  /*2810*/  FMUL R90, R173, R156 ;  /* 0x0000009cad5a7220 */ /* 0x000fc80000400000 */
[----:B------:R-:W-:Y:S01]  /*2820*/  FFMA R173, R91, R155, R90 ;  /* 0x0000009b5bad7223 */ /* 0x000fe2000000005a */
[----:B------:R-:W-:Y:S02]  /*2830*/  @P1 IMAD.MOV.U32 R90, RZ, RZ, R170 ;  /* 0x000000ffff5a1224 */ /* 0x000fe400078e00aa */
[----:B------:R-:W-:Y:S02]  /*2840*/  @P1 IMAD.MOV.U32 R91, RZ, RZ, R171 ;  /* 0x000000ffff5b1224 */ /* 0x000fe400078e00ab */
[----:B------:R-:W-:-:S05]  /*2850*/  F2FP.TF32.F32.PACK_B R173, R173 ;  /* 0x000000adffad723e */ /* 0x000fca00024050ff */
[----:B------:R3:W-:Y:S01]  /*2860*/  @P1 STG.E desc[UR36][R90.64+0x4], R173 ;  /* 0x000004ad5a001986 */ /* 0x0007e2000c101924 */
[----:B------:R-:W-:Y:S05]  /*2870*/  @!P2 BRA `(.L_x_39) ;  /* 0x000000000004a947 */ /* 0x000fea0003800000 */
[----:B------:R4:W5:Y:S02]  /*2880*/  LDG.E.LTC128B R154, desc[UR36][R164.64+0x20] ;  /* 0x00002024a49a7981 */ /* 0x000964000c1e1920 */
.L_x_39:
[----:B------:R-:W-:Y:S05]  /*2890*/  BSYNC B1 ;  /* 0x0000000000017941 */ /* 0x000fea0003800000 */
.L_x_38:
[----:B---3-5:R-:W-:Y:S01]  /*28a0*/  LOP3.LUT R91, R154, 0xffffe000, RZ, 0xc0, !PT ;  /* 0xffffe0009a5b7812 */ /* 0x028fe200078ec0ff */
[----:B------:R-:W-:Y:S01]  /*28b0*/  @P2 IMAD.MOV.U32 R90, RZ, RZ, R160 ;  /* 0x000000ffff5a2224 */ /* 0x000fe200078e00a0 */
[----:B------:R-:W-:Y:S01]  /*28c0*/  ISETP.GT.AND P1, PT, R0, 0x9, P3 ;  /* 0x000000090000780c */ /* 0x000fe20001f24270 */
[----:B------:R-:W-:Y:S02]  /*28d0*/  BSSY B1, `(.L_x_40) ;  /* 0x0000008000017945 */ /* 0x000fe40003800000 */
[----:B------:R-:W-:-:S04]  /*28e0*/  FMUL R91, R91, R156 ;  /* 0x0000009c5b5b7220 */ /* 0x000fc80000400000 */
[----:B------:R-:W-:Y:S01]  /*28f0*/  FFMA R173, R92, R155, R91 ;  /* 0x0000009b5cad7223 */ /* 0x000fe2000000005b */
[----:B------:R-:W-:-:S04]  /*2900*/  @P2 IMAD.MOV.U32 R91, RZ, RZ, R161 ;  /* 0x000000ffff5b2224 */ /* 0x000fc800078e00a1 */
[----:B------:R-:W-:-:S05]  /*2910*/  F2FP.TF32.F32.PACK_B R173, R173 ;  /* 0x000000adffad723e */ /* 0x000fca00024050ff */
[----:B------:R3:W-:Y:S01]  /*2920*/  @P2 STG.E desc[UR36][R90.64+0x20], R173 ;  /* 0x000020ad5a002986 */ /* 0x0007e2000c101924 */
[----:B------:R-:W-:Y:S05]  /*2930*/  @!P1 BRA `(.L_x_41) ;  /* 0x0000000000049947 */ /* 0x000fea0003800000 */
[----:B------:R0:W5:Y:S02]  /*2940*/  LDG.E.LTC128B R154, desc[UR36][R164.64+0x24] ;  /* 0x00002424a49a7981 */ /* 0x000164000c1e1920 */
.L_x_41:
[----:B------:R-:W-:Y:S05]  /*2950*/  BSYNC B1 ;  /* 0x0000000000017941 */ /* 0x000fea0003800000 */
.L_x_40:
[----:B---3-5:R-:W-:Y:S01]  /*2960*/  LOP3.LUT R91, R154, 0xffffe000, RZ, 0xc0, !PT ;  /* 0xffffe0009a5b7812 */ /* 0x028fe200078ec0ff */
[----:B------:R-:W-:Y:S01]  /*2970*/  BSSY B1, `(.L_x_42) ;  /* 0x000000a000017945 */ /* 0x000fe20003800000 */
[----:B------:R-:W-:-:S03]  /*2980*/  ISETP.GT.AND P2, PT, R0, 0x8, P0 ;  /* 0x000000080000780c */ /* 0x000fc60000744270 */
[----:B------:R-:W-:Y:S01]  /*2990*/  FMUL R90, R91, R156 ;  /* 0x0000009c5b5a7220 */ /* 0x000fe20000400000 */
[----:B------:R-:W-:-:S03]  /*29a0*/  @P1 IMAD.MOV.U32 R91, RZ, RZ, R161 ;  /* 0x000000ffff5b1224 */ /* 0x000fc600078e00a1 */
[----:B------:R-:W-:Y:S01]  /*29b0*/  FFMA R93, R93, R155, R90 ;  /* 0x0000009b5d5d7223 */ /* 0x000fe2000000005a */
[----:B------:R-:W-:-:S04]  /*29c0*/  @P1 IMAD.MOV.U32 R90, RZ, RZ, R160 ;  /* 0x000000ffff5a1224 */ /* 0x000fc800078e00a0 */
[----:B------:R-:W-:-:S05]  /*29d0*/  F2FP.TF32.F32.PACK_B R93, R93 ;  /* 0x0000005dff5d723e */ /* 0x000fca00024050ff */
[----:B------:R3:W-:Y:S01]  /*29e0*/  @P1 STG.E desc[UR36][R90.64+0x24], R93 ;  /* 0x0000245d5a001986 */ /* 0x0007e2000c101924 */
[----:B------:R-:W-:Y:S05]  /*29f0*/  @!P2 BRA `(.L_x_43) ;  /* 0x000000000004a947 */ /* 0x000fea0003800000 */
[----:B------:R0:W5:Y:S02]  /*2a00*/  LDG.E.LTC128B R154, desc[UR36][R88.64+0x20] ;  /* 0x00002024589a7981 */ /* 0x000164000c1e1920 */
.L_x_43:
[----:B------:R-:W-:Y:S05]  /*2a10*/  BSYNC B1 ;  /* 0x0000000000017941 */ /* 0x000fea0003800000 */
.L_x_42:
        /* <DEDUP_REMOVED lines=11> */
.L_x_45:
[----:B------:R-:W-:Y:S05]  /*2ad0*/  BSYNC B1 ;  /* 0x0000000000017941 */ /* 0x000fea0003800000 */
.L_x_44:
        /* <DEDUP_REMOVED lines=11> */
.L_x_47:
[----:B------:R-:W-:Y:S05]  /*2b90*/  BSYNC B1 ;  /* 0x0000000000017941 */ /* 0x000fea0003800000 */
.L_x_46:
        /* <DEDUP_REMOVED lines=11> */
.L_x_49:
[----:B------:R-:W-:Y:S05]  /*2c50*/  BSYNC B1 ;  /* 0x0000000000017941 */ /* 0x000fea0003800000 */
.L_x_48:
        /* <DEDUP_REMOVED lines=11> */
.L_x_51:
[----:B------:R-:W-:Y:S05]  /*2d10*/  BSYNC B1 ;  /* 0x0000000000017941 */ /* 0x000fea0003800000 */
.L_x_50:
        /* <DEDUP_REMOVED lines=11> */
.L_x_53:
[----:B------:R-:W-:Y:S05]  /*2dd0*/  BSYNC B1 ;  /* 0x0000000000017941 */ /* 0x000fea0003800000 */
.L_x_52:
        /* <DEDUP_REMOVED lines=11> */
.L_x_55:
[----:B------:R-:W-:Y:S05]  /*2e90*/  BSYNC B1 ;  /* 0x0000000000017941 */ /* 0x000fea0003800000 */
.L_x_54:
        /* <DEDUP_REMOVED lines=11> */
.L_x_57:
[----:B------:R-:W-:Y:S05]  /*2f50*/  BSYNC B1 ;  /* 0x0000000000017941 */ /* 0x000fea0003800000 */
.L_x_56:
        /* <DEDUP_REMOVED lines=11> */
.L_x_59:
[----:B------:R-:W-:Y:S05]  /*3010*/  BSYNC B1 ;  /* 0x0000000000017941 */ /* 0x000fea0003800000 */
.L_x_58:
        /* <DEDUP_REMOVED lines=11> */
.L_x_61:
[----:B------:R-:W-:Y:S05]  /*30d0*/  BSYNC B1 ;  /* 0x0000000000017941 */ /* 0x000fea0003800000 */
.L_x_60:
        /* <DEDUP_REMOVED lines=11> */
.L_x_63:
[----:B------:R-:W-:Y:S05]  /*3190*/  BSYNC B1 ;  /* 0x0000000000017941 */ /* 0x000fea0003800000 */
.L_x_62:
        /* <DEDUP_REMOVED lines=11> */
.L_x_65:
[----:B------:R-:W-:Y:S05]  /*3250*/  BSYNC B1 ;  /* 0x0000000000017941 */ /* 0x000fea0003800000 */
.L_x_64:
        /* <DEDUP_REMOVED lines=11> */
.L_x_67:
[----:B------:R-:W-:Y:S05]  /*3310*/  BSYNC B1 ;  /* 0x0000000000017941 */ /* 0x000fea0003800000 */
.L_x_66:
        /* <DEDUP_REMOVED lines=11> */
.L_x_69:
[----:B------:R-:W-:Y:S05]  /*33d0*/  BSYNC B1 ;  /* 0x0000000000017941 */ /* 0x000fea0003800000 */
.L_x_68:
        /* <DEDUP_REMOVED lines=11> */
.L_x_71:
[----:B------:R-:W-:Y:S05]  /*3490*/  BSYNC B1 ;  /* 0x0000000000017941 */ /* 0x000fea0003800000 */
.L_x_70:
        /* <DEDUP_REMOVED lines=11> */
.L_x_73:
[----:B------:R-:W-:Y:S05]  /*3550*/  BSYNC B1 ;  /* 0x0000000000017941 */ /* 0x000fea0003800000 */
.L_x_72:
        /* <DEDUP_REMOVED lines=11> */
.L_x_75:
[----:B------:R-:W-:Y:S05]  /*3610*/  BSYNC B1 ;  /* 0x0000000000017941 */ /* 0x000fea0003800000 */
.L_x_74:
        /* <DEDUP_REMOVED lines=11> */
.L_x_77:
[----:B------:R-:W-:Y:S05]  /*36d0*/  BSYNC B1 ;  /* 0x0000000000017941 */ /* 0x000fea0003800000 */
.L_x_76:
        /* <DEDUP_REMOVED lines=11> */
.L_x_79:
[----:B------:R-:W-:Y:S05]  /*3790*/  BSYNC B1 ;  /* 0x0000000000017941 */ /* 0x000fea0003800000 */
.L_x_78:
        /* <DEDUP_REMOVED lines=11> */
.L_x_81:
[----:B------:R-:W-:Y:S05]  /*3850*/  BSYNC B1 ;  /* 0x0000000000017941 */ /* 0x000fea0003800000 */
.L_x_80:
        /* <DEDUP_REMOVED lines=11> */
.L_x_83:
[----:B------:R-:W-:Y:S05]  /*3910*/  BSYNC B1 ;  /* 0x0000000000017941 */ /* 0x000fea0003800000 */
.L_x_82:
        /* <DEDUP_REMOVED lines=11> */
.L_x_85:
[----:B------:R-:W-:Y:S05]  /*39d0*/  BSYNC B1 ;  /* 0x0000000000017941 */ /* 0x000fea0003800000 */
.L_x_84:
        /* <DEDUP_REMOVED lines=11> */
.L_x_87:
[----:B------:R-:W-:Y:S05]  /*3a90*/  BSYNC B1 ;  /* 0x0000000000017941 */ /* 0x000fea0003800000 */
.L_x_86:
        /* <DEDUP_REMOVED lines=11> */
.L_x_89:
[----:B------:R-:W-:Y:S05]  /*3b50*/  BSYNC B1 ;  /* 0x0000000000017941 */ /* 0x000fea0003800000 */
.L_x_88:
        /* <DEDUP_REMOVED lines=11> */
.L_x_91:
[----:B------:R-:W-:Y:S05]  /*3c10*/  BSYNC B1 ;  /* 0x0000000000017941 */ /* 0x000fea0003800000 */
.L_x_90:
        /* <DEDUP_REMOVED lines=11> */
.L_x_93:
[----:B------:R-:W-:Y:S05]  /*3cd0*/  BSYNC B1 ;  /* 0x0000000000017941 */ /* 0x000fea0003800000 */
.L_x_92:
        /* <DEDUP_REMOVED lines=11> */
.L_x_95:
[----:B------:R-:W-:Y:S05]  /*3d90*/  BSYNC B1 ;  /* 0x0000000000017941 */ /* 0x000fea0003800000 */
.L_x_94:
        /* <DEDUP_REMOVED lines=11> */
.L_x_97:
[----:B------:R-:W-:Y:S05]  /*3e50*/  BSYNC B1 ;  /* 0x0000000000017941 */ /* 0x000fea0003800000 */
.L_x_96:
        /* <DEDUP_REMOVED lines=11> */
.L_x_99:
[----:B------:R-:W-:Y:S05]  /*3f10*/  BSYNC B1 ;  /* 0x0000000000017941 */ /* 0x000fea0003800000 */
.L_x_98:
        /* <DEDUP_REMOVED lines=11> */
.L_x_101:
[----:B------:R-:W-:Y:S05]  /*3fd0*/  BSYNC B1 ;  /* 0x0000000000017941 */ /* 0x000fea0003800000 */
.L_x_100:
        /* <DEDUP_REMOVED lines=11> */
.L_x_103:
[----:B------:R-:W-:Y:S05]  /*4090*/  BSYNC B1 ;  /* 0x0000000000017941 */ /* 0x000fea0003800000 */
.L_x_102:
        /* <DEDUP_REMOVED lines=11> */
.L_x_105:
[----:B------:R-:W-:Y:S05]  /*4150*/  BSYNC B1 ;  /* 0x0000000000017941 */ /* 0x000fea0003800000 */
.L_x_104:
        /* <DEDUP_REMOVED lines=11> */
.L_x_107:
[----:B------:R-:W-:Y:S05]  /*4210*/  BSYNC B1 ;  /* 0x0000000000017941 */ /* 0x000fea0003800000 */
.L_x_106:
        /* <DEDUP_REMOVED lines=11> */
.L_x_109:
[----:B------:R-:W-:Y:S05]  /*42d0*/  BSYNC B1 ;  /* 0x0000000000017941 */ /* 0x000fea0003800000 */
.L_x_108:
        /* <DEDUP_REMOVED lines=11> */
.L_x_111:
[----:B------:R-:W-:Y:S05]  /*4390*/  BSYNC B1 ;  /* 0x0000000000017941 */ /* 0x000fea0003800000 */
.L_x_110:
        /* <DEDUP_REMOVED lines=11> */
.L_x_113:
[----:B------:R-:W-:Y:S05]  /*4450*/  BSYNC B1 ;  /* 0x0000000000017941 */ /* 0x000fea0003800000 */
.L_x_112:
        /* <DEDUP_REMOVED lines=11> */
.L_x_115:
[----:B------:R-:W-:Y:S05]  /*4510*/  BSYNC B1 ;  /* 0x0000000000017941 */ /* 0x000fea0003800000 */
.L_x_114:
        /* <DEDUP_REMOVED lines=11> */
.L_x_117:
[----:B------:R-:W-:Y:S05]  /*45d0*/  BSYNC B1 ;  /* 0x0000000000017941 */ /* 0x000fea0003800000 */
.L_x_116:
        /* <DEDUP_REMOVED lines=11> */
.L_x_119:
[----:B------:R-:W-:Y:S05]  /*4690*/  BSYNC B1 ;  /* 0x0000000000017941 */ /* 0x000fea0003800000 */
.L_x_118:
        /* <DEDUP_REMOVED lines=11> */
.L_x_121:
[----:B------:R-:W-:Y:S05]  /*4750*/  BSYNC B1 ;  /* 0x0000000000017941 */ /* 0x000fea0003800000 */
.L_x_120:
        /* <DEDUP_REMOVED lines=11> */
.L_x_123:
[----:B------:R-:W-:Y:S05]  /*4810*/  BSYNC B1 ;  /* 0x0000000000017941 */ /* 0x000fea0003800000 */
.L_x_122:
        /* <DEDUP_REMOVED lines=11> */
.L_x_125:
[----:B------:R-:W-:Y:S05]  /*48d0*/  BSYNC B1 ;  /* 0x0000000000017941 */ /* 0x000fea0003800000 */
.L_x_124:
        /* <DEDUP_REMOVED lines=11> */
.L_x_127:
[----:B------:R-:W-:Y:S05]  /*4990*/  BSYNC B1 ;  /* 0x0000000000017941 */ /* 0x000fea0003800000 */
.L_x_126:
        /* <DEDUP_REMOVED lines=11> */
.L_x_129:
[----:B------:R-:W-:Y:S05]  /*4a50*/  BSYNC B1 ;  /* 0x0000000000017941 */ /* 0x000fea0003800000 */
.L_x_128:
        /* <DEDUP_REMOVED lines=11> */
.L_x_131:
[----:B------:R-:W-:Y:S05]  /*4b10*/  BSYNC B1 ;  /* 0x0000000000017941 */ /* 0x000fea0003800000 */
.L_x_130:
        /* <DEDUP_REMOVED lines=11> */
.L_x_133:
[----:B------:R-:W-:Y:S05]  /*4bd0*/  BSYNC B1 ;  /* 0x0000000000017941 */ /* 0x000fea0003800000 */
.L_x_132:
        /* <DEDUP_REMOVED lines=11> */
.L_x_135:
[----:B------:R-:W-:Y:S05]  /*4c90*/  BSYNC B1 ;  /* 0x0000000000017941 */ /* 0x000fea0003800000 */
.L_x_134:
        /* <DEDUP_REMOVED lines=11> */
.L_x_137:
[----:B------:R-:W-:Y:S05]  /*4d50*/  BSYNC B1 ;  /* 0x0000000000017941 */ /* 0x000fea0003800000 */
.L_x_136:
        /* <DEDUP_REMOVED lines=11> */
.L_x_139:
[----:B------:R-:W-:Y:S05]  /*4e10*/  BSYNC B1 ;  /* 0x0000000000017941 */ /* 0x000fea0003800000 */
.L_x_138:
        /* <DEDUP_REMOVED lines=11> */
.L_x_141:
[----:B------:R-:W-:Y:S05]  /*4ed0*/  BSYNC B1 ;  /* 0x0000000000017941 */ /* 0x000fea0003800000 */
.L_x_140:
        /* <DEDUP_REMOVED lines=11> */
.L_x_143:
[----:B------:R-:W-:Y:S05]  /*4f90*/  BSYNC B1 ;  /* 0x0000000000017941 */ /* 0x000fea0003800000 */
.L_x_142:
        /* <DEDUP_REMOVED lines=11> */
.L_x_145:
[----:B------:R-:W-:Y:S05]  /*5050*/  BSYNC B1 ;  /* 0x0000000000017941 */ /* 0x000fea0003800000 */
.L_x_144:
        /* <DEDUP_REMOVED lines=11> */
.L_x_147:
[----:B------:R-:W-:Y:S05]  /*5110*/  BSYNC B1 ;  /* 0x0000000000017941 */ /* 0x000fea0003800000 */
.L_x_146:
        /* <DEDUP_REMOVED lines=11> */
.L_x_149:
[----:B------:R-:W-:Y:S05]  /*51d0*/  BSYNC B1 ;  /* 0x0000000000017941 */ /* 0x000fea0003800000 */
.L_x_148:
        /* <DEDUP_REMOVED lines=11> */
.L_x_151:
[----:B------:R-:W-:Y:S05]  /*5290*/  BSYNC B1 ;  /* 0x0000000000017941 */ /* 0x000fea0003800000 */
.L_x_150:
        /* <DEDUP_REMOVED lines=11> */
.L_x_153:
[----:B------:R-:W-:Y:S05]  /*5350*/  BSYNC B1 ;  /* 0x0000000000017941 */ /* 0x000fea0003800000 */
.L_x_152:
        /* <DEDUP_REMOVED lines=11> */
.L_x_155:
[----:B------:R-:W-:Y:S05]  /*5410*/  BSYNC B1 ;  /* 0x0000000000017941 */ /* 0x000fea0003800000 */
.L_x_154:
[----:B---3-5:R-:W-:Y:S01]  /*5420*/  LOP3.LUT R91, R154, 0xffffe000, RZ, 0xc0, !PT ;  /* 0xffffe0009a5b7812 */ /* 0x028fe200078ec0ff */
[----:B------:R-:W-:Y:S01]  /*5430*/  @P2 IMAD.MOV.U32 R8, RZ, RZ, R170 ;  /* 0x000000ffff082224 */ /* 0x000fe200078e00aa */
[----:B------:R-:W-:Y:S01]  /*5440*/  IADD3 R157, P1, R157, 0x80, RZ ;  /* 0x000000809d9d7810 */ /* 0x000fe20007f3e0ff */
[----:B------:R-:W-:Y:S02]  /*5450*/  BSSY B1, `(.L_x_156) ;  /* 0x000000b000017945 */ /* 0x000fe40003800000 */
[----:B------:R-:W-:Y:S02]  /*5460*/  FMUL R91, R91, R156 ;  /* 0x0000009c5b5b7220 */ /* 0x000fe40000400000 */
[----:B------:R-:W-:Y:S01]  /*5470*/  IMAD.X R9, RZ, RZ, R9, P1 ;  /* 0x000000ffff097224 */ /* 0x000fe200008e0609 */
[----:B------:R-:W-:Y:S01]  /*5480*/  ISETP.GT.AND P1, PT, R0, 0x79, P0 ;  /* 0x000000790000780c */ /* 0x000fe20000724270 */
[----:B------:R-:W-:Y:S02]  /*5490*/  FFMA R91, R150, R155, R91 ;  /* 0x0000009b965b7223 */ /* 0x000fe4000000005b */
[----:B------:R-:W-:-:S02]  /*54a0*/  IMAD R90, R9, R14, RZ ;  /* 0x0000000e095a7224 */ /* 0x000fc400078e02ff */
[----:B------:R-:W-:Y:S01]  /*54b0*/  @P2 IMAD.MOV.U32 R9, RZ, RZ, R171 ;  /* 0x000000ffff092224 */ /* 0x000fe200078e00ab */
[----:B------:R-:W-:-:S05]  /*54c0*/  F2FP.TF32.F32.PACK_B R91, R91 ;  /* 0x0000005bff5b723e */ /* 0x000fca00024050ff */
[----:B------:R3:W-:Y:S02]  /*54d0*/  @P2 STG.E desc[UR36][R8.64+0x1e0], R91 ;  /* 0x0001e05b08002986 */ /* 0x0007e4000c101924 */
[----:B------:R-:W-:Y:S05]  /*54e0*/  @!P1 BRA `(.L_x_157) ;  /* 0x0000000000049947 */ /* 0x000fea0003800000 */
[----:B------:R0:W5:Y:S02]  /*54f0*/  LDG.E.LTC128B R154, desc[UR36][R88.64+0x1e4] ;  /* 0x0001e424589a7981 */ /* 0x000164000c1e1920 */
.L_x_157:
[----:B------:R-:W-:Y:S05]  /*5500*/  BSYNC B1 ;  /* 0x0000000000017941 */ /* 0x000fea0003800000 */
.L_x_156:
[----:B0----5:R-:W-:Y:S01]  /*5510*/  LOP3.LUT R89, R154, 0xffffe000, RZ, 0xc0, !PT ;  /* 0xffffe0009a597812 */ /* 0x021fe200078ec0ff */
[----:B------:R-:W-:Y:S01]  /*5520*/  IMAD R97, R157, R15, R90 ;  /* 0x0000000f9d617224 */ /* 0x000fe200078e025a */
[----:B------:R-:W-:Y:S01]  /*5530*/  ISETP.GT.AND P0, PT, R3, 0x80, PT ;  /* 0x000000800300780c */ /* 0x000fe20003f04270 */
[----:B---3--:R-:W-:-:S04]  /*5540*/  IMAD.WIDE.U32 R8, R157, R14, R158 ;  /* 0x0000000e9d087225 */ /* 0x008fc800078e009e */
[----:B------:R-:W-:Y:S01]  /*5550*/  FMUL R88, R89, R156 ;  /* 0x0000009c59587220 */ /* 0x000fe20000400000 */
[----:B------:R-:W-:Y:S01]  /*5560*/  ISETP.GT.AND P3, PT, R0, RZ, P0 ;  /* 0x000000ff0000720c */ /* 0x000fe20000764270 */
[----:B------:R-:W-:Y:S02]  /*5570*/  IMAD.IADD R9, R9, 0x1, R97 ;  /* 0x0000000109097824 */ /* 0x000fe400078e0261 */
[----:B------:R-:W-:Y:S01]  /*5580*/  FFMA R151, R151, R155, R88 ;  /* 0x0000009b97977223 */ /* 0x000fe20000000058 */
[----:B------:R-:W-:-:S04]  /*5590*/  LEA R88, P2, R8, R10, 0x2 ;  /* 0x0000000a08587211 */ /* 0x000fc800078410ff */
[----:B------:R-:W-:Y:S02]  /*55a0*/  F2FP.TF32.F32.PACK_B R151, R151 ;  /* 0x00000097ff97723e */ /* 0x000fe400024050ff */
[----:B------:R-:W-:-:S03]  /*55b0*/  LEA.HI.X R89, R8, R11, R9, 0x2, P2 ;  /* 0x0000000b08597211 */ /* 0x000fc600010f1409 */
[----:B------:R0:W-:Y:S04]  /*55c0*/  @P1 STG.E desc[UR36][R170.64+0x1e4], R151 ;  /* 0x0001e497aa001986 */ /* 0x0001e8000c101924 */
[----:B------:R-:W3:Y:S01]  /*55d0*/  @P3 LDG.E.LTC128B R154, desc[UR36][R88.64] ;  /* 0x00000024589a3981 */ /* 0x000ee2000c1e1920 */
[----:B------:R-:W-:Y:S01]  /*55e0*/  IMAD.WIDE.U32 R8, R157, R14, R6 ;  /* 0x0000000e9d087225 */ /* 0x000fe200078e0006 */
[----:B------:R-:W-:Y:S01]  /*55f0*/  SHF.L.U64.HI R95, R4, 0x9, R5 ;  /* 0x00000009045f7819 */ /* 0x000fe20000010205 */
[----:B------:R-:W-:Y:S01]  /*5600*/  BSSY B1, `(.L_x_158) ;  /* 0x0000011000017945 */ /* 0x000fe20003800000 */
[----:B------:R-:W-:Y:S01]  /*5610*/  ISETP.GT.AND P2, PT, R0, 0x1, P0 ;  /* 0x000000010000780c */ /* 0x000fe20000744270 */
[----:B------:R-:W-:Y:S02]  /*5620*/  IMAD.IADD R9, R97, 0x1, R9 ;  /* 0x0000000161097824 */ /* 0x000fe400078e0209 */
[----:B------:R-:W-:-:S02]  /*5630*/  IMAD.SHL.U32 R93, R4, 0x200, RZ ;  /* 0x00000200045d7824 */ /* 0x000fc400078e00ff */
[----:B------:R-:W-:-:S03]  /*5640*/  IMAD.WIDE.U32 R90, R23, R12, R8 ;  /* 0x0000000c175a7225 */ /* 0x000fc600078e0008 */
[----:B------:R-:W-:Y:S01]  /*5650*/  IADD3 R8, P1, R93, R160, RZ ;  /* 0x000000a05d087210 */ /* 0x000fe20007f3e0ff */
[----:B------:R-:W-:Y:S01]  /*5660*/  IMAD.IADD R5, R13, 0x1, R91 ;  /* 0x000000010d057824 */ /* 0x000fe200078e025b */
[----:B------:R-:W-:-:S03]  /*5670*/  LEA R4, P4, R90, R10, 0x2 ;  /* 0x0000000a5a047211 */ /* 0x000fc600078810ff */
[----:B------:R-:W-:Y:S01]  /*5680*/  IMAD.X R9, R95, 0x1, R161, P1 ;  /* 0x000000015f097824 */ /* 0x000fe200008e06a1 */
[----:B------:R-:W-:Y:S02]  /*5690*/  LEA.HI.X R5, R90, R11, R5, 0x2, P4 ;  /* 0x0000000b5a057211 */ /* 0x000fe400020f1405 */
[----:B---3--:R-:W-:-:S05]  /*56a0*/  LOP3.LUT R15, R154, 0xffffe000, RZ, 0xc0, !PT ;  /* 0xffffe0009a0f7812 */ /* 0x008fca00078ec0ff */
[----:B------:R-:W-:-:S04]  /*56b0*/  FMUL R15, R15, R156 ;  /* 0x0000009c0f0f7220 */ /* 0x000fc80000400000 */
[----:B------:R-:W-:-:S05]  /*56c0*/  FFMA R15, R24, R155, R15 ;  /* 0x0000009b180f7223 */ /* 0x000fca000000000f */
[----:B------:R-:W-:-:S05]  /*56d0*/  F2FP.TF32.F32.PACK_B R15, R15 ;  /* 0x0000000fff0f723e */ /* 0x000fca00024050ff */
[----:B------:R0:W-:Y:S01]  /*56e0*/  @P3 STG.E desc[UR36][R8.64], R15 ;  /* 0x0000000f08003986 */ /* 0x0001e2000c101924 */
[----:B------:R-:W-:Y:S05]  /*56f0*/  @!P2 BRA `(.L_x_159) ;  /* 0x000000000004a947 */ /* 0x000fea0003800000 */
[----:B------:R3:W5:Y:S02]  /*5700*/  LDG.E.LTC128B R154, desc[UR36][R4.64+0x4] ;  /* 0x00000424049a7981 */ /* 0x000764000c1e1920 */
.L_x_159:
[----:B------:R-:W-:Y:S05]  /*5710*/  BSYNC B1 ;  /* 0x0000000000017941 */ /* 0x000fea0003800000 */
.L_x_158:
[----:B-----5:R-:W-:Y:S01]  /*5720*/  LOP3.LUT R21, R154, 0xffffe000, RZ, 0xc0, !PT ;  /* 0xffffe0009a157812 */ /* 0x020fe200078ec0ff */
[----:B0-----:R-:W-:Y:S01]  /*5730*/  IMAD.WIDE.U32 R14, R157, R14, R162 ;  /* 0x0000000e9d0e7225 */ /* 0x001fe200078e00a2 */
[----:B------:R-:W-:Y:S01]  /*5740*/  ISETP.GT.AND P1, PT, R3, 0x88, PT ;  /* 0x000000880300780c */ /* 0x000fe20003f24270 */
[----:B------:R-:W-:Y:S02]  /*5750*/  BSSY B1, `(.L_x_160) ;  /* 0x000000f000017945 */ /* 0x000fe40003800000 */
[----:B------:R-:W-:Y:S01]  /*5760*/  FMUL R24, R21, R156 ;  /* 0x0000009c15187220 */ /* 0x000fe20000400000 */
[----:B------:R-:W-:Y:S01]  /*5770*/  ISETP.GT.AND P3, PT, R0, RZ, P1 ;  /* 0x000000ff0000720c */ /* 0x000fe20000f64270 */
[----:B------:R-:W-:Y:S01]  /*5780*/  IMAD.IADD R97, R97, 0x1, R15 ;  /* 0x0000000161617824 */ /* 0x000fe200078e020f */
[-C--:B------:R-:W-:Y:S01]  /*5790*/  IADD3 R20, P5, R20, R14.reuse, RZ ;  /* 0x0000000e14147210 */ /* 0x080fe20007fbe0ff */
[----:B------:R-:W-:Y:S01]  /*57a0*/  FFMA R25, R25, R155, R24 ;  /* 0x0000009b19197223 */ /* 0x000fe20000000018 */
[----:B------:R-:W-:-:S03]  /*57b0*/  IADD3 R14, P4, R6, R14, RZ ;  /* 0x0000000e060e7210 */ /* 0x000fc60007f9e0ff */
[----:B------:R-:W-:Y:S01]  /*57c0*/  IMAD.X R158, R97, 0x1, R159, P5 ;  /* 0x00000001619e7824 */ /* 0x000fe200028e069f */
[----:B------:R-:W-:Y:S01]  /*57d0*/  F2FP.TF32.F32.PACK_B R25, R25 ;  /* 0x00000019ff19723e */ /* 0x000fe200024050ff */
[----:B------:R-:W-:Y:S01]  /*57e0*/  IMAD.X R15, R7, 0x1, R97, P4 ;  /* 0x00000001070f7824 */ /* 0x000fe200020e0661 */
[----:B------:R-:W-:-:S03]  /*57f0*/  LEA R6, P5, R20, R10, 0x2 ;  /* 0x0000000a14067211 */ /* 0x000fc600078a10ff */
[----:B------:R0:W-:Y:S01]  /*5800*/  @P2 STG.E desc[UR36][R8.64+0x4], R25 ;  /* 0x0000041908002986 */ /* 0x0001e2000c101924 */
[----:B------:R-:W-:Y:S01]  /*5810*/  LEA.HI.X R7, R20, R11, R158, 0x2, P5 ;  /* 0x0000000b14077211 */ /* 0x000fe200028f149e */
[----:B------:R-:W-:Y:S08]  /*5820*/  @!P3 BRA `(.L_x_161) ;  /* 0x000000000004b947 */ /* 0x000ff00003800000 */
[----:B------:R0:W5:Y:S02]  /*5830*/  LDG.E.LTC128B R154, desc[UR36][R6.64] ;  /* 0x00000024069a7981 */ /* 0x000164000c1e1920 */
.L_x_161:
[----:B------:R-:W-:Y:S05]  /*5840*/  BSYNC B1 ;  /* 0x0000000000017941 */ /* 0x000fea0003800000 */
.L_x_160:
[----:B-----5:R-:W-:Y:S01]  /*5850*/  LOP3.LUT R3, R154, 0xffffe000, RZ, 0xc0, !PT ;  /* 0xffffe0009a037812 */ /* 0x020fe200078ec0ff */
[----:B------:R-:W-:Y:S01]  /*5860*/  IMAD.WIDE.U32 R14, R23, R12, R14 ;  /* 0x0000000c170e7225 */ /* 0x000fe200078e000e */
[----:B0-----:R-:W-:Y:S01]  /*5870*/  IADD3 R6, P4, R8, R167, RZ ;  /* 0x000000a708067210 */ /* 0x001fe20007f9e0ff */
[----:B------:R-:W-:Y:S01]  /*5880*/  BSSY B1, `(.L_x_162) ;  /* 0x000000c000017945 */ /* 0x000fe20003800000 */
[----:B------:R-:W-:Y:S01]  /*5890*/  ISETP.GT.AND P2, PT, R0, 0x1, P1 ;  /* 0x000000010000780c */ /* 0x000fe20000f44270 */
[----:B------:R-:W-:Y:S01]  /*58a0*/  FMUL R3, R3, R156 ;  /* 0x0000009c03037220 */ /* 0x000fe20000400000 */
[----:B------:R-:W-:Y:S01]  /*58b0*/  IMAD.IADD R13, R13, 0x1, R15 ;  /* 0x000000010d0d7824 */ /* 0x000fe200078e020f */
[----:B------:R-:W-:Y:S01]  /*58c0*/  LEA R10, P5, R14, R10, 0x2 ;  /* 0x0000000a0e0a7211 */ /* 0x000fe200078a10ff */
[----:B------:R-:W-:Y:S02]  /*58d0*/  IMAD.X R7, R9, 0x1, R169, P4 ;  /* 0x0000000109077824 */ /* 0x000fe400020e06a9 */
[----:B------:R-:W-:Y:S01]  /*58e0*/  FFMA R3, R26, R155, R3 ;  /* 0x0000009b1a037223 */ /* 0x000fe20000000003 */
[----:B------:R-:W-:-:S04]  /*58f0*/  LEA.HI.X R11, R14, R11, R13, 0x2, P5 ;  /* 0x0000000b0e0b7211 */ /* 0x000fc800028f140d */
[----:B------:R-:W-:-:S05]  /*5900*/  F2FP.TF32.F32.PACK_B R3, R3 ;  /* 0x00000003ff03723e */ /* 0x000fca00024050ff */
[----:B------:R0:W-:Y:S01]  /*5910*/  @P3 STG.E desc[UR36][R6.64], R3 ;  /* 0x0000000306003986 */ /* 0x0001e2000c101924 */
[----:B------:R-:W-:Y:S05]  /*5920*/  @!P2 BRA `(.L_x_163) ;  /* 0x000000000004a947 */ /* 0x000fea0003800000 */
[----:B------:R0:W5:Y:S02]  /*5930*/  LDG.E.LTC128B R154, desc[UR36][R10.64+0x4] ;  /* 0x000004240a9a7981 */ /* 0x000164000c1e1920 */
.L_x_163:
[----:B------:R-:W-:Y:S05]  /*5940*/  BSYNC B1 ;  /* 0x0000000000017941 */ /* 0x000fea0003800000 */
.L_x_162:
[----:B0----5:R-:W-:Y:S01]  /*5950*/  LOP3.LUT R3, R154, 0xffffe000, RZ, 0xc0, !PT ;  /* 0xffffe0009a037812 */ /* 0x021fe200078ec0ff */
[----:B------:R-:W-:Y:S01]  /*5960*/  BSSY B1, `(.L_x_164) ;  /* 0x0000008000017945 */ /* 0x000fe20003800000 */
[----:B------:R-:W-:-:S03]  /*5970*/  ISETP.GT.AND P3, PT, R0, 0x8, P0 ;  /* 0x000000080000780c */ /* 0x000fc60000764270 */
[----:B------:R-:W-:-:S04]  /*5980*/  FMUL R12, R3, R156 ;  /* 0x0000009c030c7220 */ /* 0x000fc80000400000 */
[----:B------:R-:W-:-:S05]  /*5990*/  FFMA R27, R27, R155, R12 ;  /* 0x0000009b1b1b7223 */ /* 0x000fca000000000c */
[----:B------:R-:W-:-:S05]  /*59a0*/  F2FP.TF32.F32.PACK_B R27, R27 ;  /* 0x0000001bff1b723e */ /* 0x000fca00024050ff */
[----:B------:R0:W-:Y:S01]  /*59b0*/  @P2 STG.E desc[UR36][R6.64+0x4], R27 ;  /* 0x0000041b06002986 */ /* 0x0001e2000c101924 */
[----:B------:R-:W-:Y:S05]  /*59c0*/  @!P3 BRA `(.L_x_165) ;  /* 0x000000000004b947 */ /* 0x000fea0003800000 */
[----:B------:R0:W5:Y:S02]  /*59d0*/  LDG.E.LTC128B R154, desc[UR36][R4.64+0x20] ;  /* 0x00002024049a7981 */ /* 0x000164000c1e1920 */
.L_x_165:
[----:B------:R-:W-:Y:S05]  /*59e0*/  BSYNC B1 ;  /* 0x0000000000017941 */ /* 0x000fea0003800000 */
.L_x_164:
[----:B-----5:R-:W-:Y:S01]  /*59f0*/  LOP3.LUT R3, R154, 0xffffe000, RZ, 0xc0, !PT ;  /* 0xffffe0009a037812 */ /* 0x020fe200078ec0ff */
[----:B0-----:R-:W-:Y:S01]  /*5a00*/  IMAD.MOV.U32 R6, RZ, RZ, R8 ;  /* 0x000000ffff067224 */ /* 0x001fe200078e0008 */
[----:B------:R-:W-:Y:S01]  /*5a10*/  ISETP.GT.AND P2, PT, R0, 0x9, P0 ;  /* 0x000000090000780c */ /* 0x000fe20000744270 */
[----:B------:R-:W-:Y:S01]  /*5a20*/  IMAD.MOV.U32 R7, RZ, RZ, R9 ;  /* 0x000000ffff077224 */ /* 0x000fe200078e0009 */
[----:B------:R-:W-:Y:S01]  /*5a30*/  BSSY B1, `(.L_x_166) ;  /* 0x0000007000017945 */ /* 0x000fe20003800000 */
[----:B------:R-:W-:-:S04]  /*5a40*/  FMUL R3, R3, R156 ;  /* 0x0000009c03037220 */ /* 0x000fc80000400000 */
[----:B------:R-:W-:-:S05]  /*5a50*/  FFMA R3, R28, R155, R3 ;  /* 0x0000009b1c037223 */ /* 0x000fca0000000003 */
[----:B------:R-:W-:-:S05]  /*5a60*/  F2FP.TF32.F32.PACK_B R3, R3 ;  /* 0x00000003ff03723e */ /* 0x000fca00024050ff */
[----:B------:R0:W-:Y:S01]  /*5a70*/  @P3 STG.E desc[UR36][R6.64+0x20], R3 ;  /* 0x0000200306003986 */ /* 0x0001e2000c101924 */
[----:B------:R-:W-:Y:S05]  /*5a80*/  @!P2 BRA `(.L_x_167) ;  /* 0x000000000004a947 */ /* 0x000fea0003800000 */
[----:B------:R0:W5:Y:S02]  /*5a90*/  LDG.E.LTC128B R154, desc[UR36][R4.64+0x24] ;  /* 0x00002424049a7981 */ /* 0x000164000c1e1920 */
.L_x_167:
[----:B------:R-:W-:Y:S05]  /*5aa0*/  BSYNC B1 ;  /* 0x0000000000017941 */ /* 0x000fea0003800000 */
.L_x_166:
        /* <DEDUP_REMOVED lines=9> */
.L_x_169:
[----:B------:R-:W-:Y:S05]  /*5b40*/  BSYNC B1 ;  /* 0x0000000000017941 */ /* 0x000fea0003800000 */
.L_x_168:
[----:B-----5:R-:W-:Y:S01]  /*5b50*/  LOP3.LUT R3, R154, 0xffffe000, RZ, 0xc0, !PT ;  /* 0xffffe0009a037812 */ /* 0x020fe200078ec0ff */
[----:B------:R-:W-:Y:S01]  /*5b60*/  BSSY B1, `(.L_x_170) ;  /* 0x000000a000017945 */ /* 0x000fe20003800000 */
[----:B------:R-:W-:Y:S02]  /*5b70*/  IADD3 R8, P3, R167, R8, RZ ;  /* 0x00000008a7087210 */ /* 0x000fe40007f7e0ff */
[----:B------:R-:W-:Y:S01]  /*5b80*/  ISETP.GT.AND P2, PT, R0, 0x9, P1 ;  /* 0x000000090000780c */ /* 0x000fe20000f44270 */
[----:B------:R-:W-:Y:S02]  /*5b90*/  FMUL R3, R3, R156 ;  /* 0x0000009c03037220 */ /* 0x000fe40000400000 */
[----:B------:R-:W-:Y:S02]  /*5ba0*/  IMAD.X R9, R169, 0x1, R9, P3 ;  /* 0x00000001a9097824 */ /* 0x000fe400018e0609 */
[----:B------:R-:W-:-:S05]  /*5bb0*/  FFMA R3, R30, R155, R3 ;  /* 0x0000009b1e037223 */ /* 0x000fca0000000003 */
[----:B------:R-:W-:-:S05]  /*5bc0*/  F2FP.TF32.F32.PACK_B R3, R3 ;  /* 0x00000003ff03723e */ /* 0x000fca00024050ff */
[----:B------:R0:W-:Y:S01]  /*5bd0*/  @P4 STG.E desc[UR36][R8.64+0x20], R3 ;  /* 0x0000200308004986 */ /* 0x0001e2000c101924 */
[----:B------:R-:W-:Y:S05]  /*5be0*/  @!P2 BRA `(.L_x_171) ;  /* 0x000000000004a947 */ /* 0x000fea0003800000 */
[----:B------:R0:W5:Y:S02]  /*5bf0*/  LDG.E.LTC128B R154, desc[UR36][R10.64+0x24] ;  /* 0x000024240a9a7981 */ /* 0x000164000c1e1920 */
.L_x_171:
[----:B------:R-:W-:Y:S05]  /*5c00*/  BSYNC B1 ;  /* 0x0000000000017941 */ /* 0x000fea0003800000 */
.L_x_170:
[----:B0----5:R-:W-:Y:S01]  /*5c10*/  LOP3.LUT R3, R154, 0xffffe000, RZ, 0xc0, !PT ;  /* 0xffffe0009a037812 */ /* 0x021fe200078ec0ff */
[----:B------:R-:W-:Y:S01]  /*5c20*/  BSSY B1, `(.L_x_172) ;  /* 0x000000a000017945 */ /* 0x000fe20003800000 */
[----:B------:R-:W-:Y:S02]  /*5c30*/  IADD3 R8, P4, P5, R167, R160, R93 ;  /* 0x000000a0a7087210 */ /* 0x000fe40007d9e05d */
[----:B------:R-:W-:Y:S01]  /*5c40*/  ISETP.GT.AND P3, PT, R0, 0x10, P0 ;  /* 0x000000100000780c */ /* 0x000fe20000764270 */
[----:B------:R-:W-:Y:S01]  /*5c50*/  FMUL R12, R3, R156 ;  /* 0x0000009c030c7220 */ /* 0x000fe20000400000 */
[----:B------:R-:W-:-:S03]  /*5c60*/  IADD3.X R9, R169, R161, R95, P4, P5 ;  /* 0x000000a1a9097210 */ /* 0x000fc600027ea45f */
[----:B------:R-:W-:-:S05]  /*5c70*/  FFMA R31, R31, R155, R12 ;  /* 0x0000009b1f1f7223 */ /* 0x000fca000000000c */
[----:B------:R-:W-:-:S05]  /*5c80*/  F2FP.TF32.F32.PACK_B R31, R31 ;  /* 0x0000001fff1f723e */ /* 0x000fca00024050ff */
[----:B------:R0:W-:Y:S01]  /*5c90*/  @P2 STG.E desc[UR36][R8.64+0x24], R31 ;  /* 0x0000241f08002986 */ /* 0x0001e2000c101924 */
[----:B------:R-:W-:Y:S05]  /*5ca0*/  @!P3 BRA `(.L_x_173) ;  /* 0x000000000004b947 */ /* 0x000fea0003800000 */
[----:B------:R0:W5:Y:S02]  /*5cb0*/  LDG.E.LTC128B R154, desc[UR36][R4.64+0x40] ;  /* 0x00004024049a7981 */ /* 0x000164000c1e1920 */
.L_x_173:
[----:B------:R-:W-:Y:S05]  /*5cc0*/  BSYNC B1 ;  /* 0x0000000000017941 */ /* 0x000fea0003800000 */
.L_x_172:
[----:B-----5:R-:W-:Y:S01]  /*5cd0*/  LOP3.LUT R3, R154, 0xffffe000, RZ, 0xc0, !PT ;  /* 0xffffe0009a037812 */ /* 0x020fe200078ec0ff */
        /* <DEDUP_REMOVED lines=8> */
.L_x_175:
[----:B------:R-:W-:Y:S05]  /*5d60*/  BSYNC B1 ;  /* 0x0000000000017941 */ /* 0x000fea0003800000 */
.L_x_174:
        /* <DEDUP_REMOVED lines=9> */
.L_x_177:
[----:B------:R-:W-:Y:S05]  /*5e00*/  BSYNC B1 ;  /* 0x0000000000017941 */ /* 0x000fea0003800000 */
.L_x_176:
        /* <DEDUP_REMOVED lines=9> */
.L_x_179:
[----:B------:R-:W-:Y:S05]  /*5ea0*/  BSYNC B1 ;  /* 0x0000000000017941 */ /* 0x000fea0003800000 */
.L_x_178:
        /* <DEDUP_REMOVED lines=9> */
.L_x_181:
[----:B------:R-:W-:Y:S05]  /*5f40*/  BSYNC B1 ;  /* 0x0000000000017941 */ /* 0x000fea0003800000 */
.L_x_180:
        /* <DEDUP_REMOVED lines=9> */
.L_x_183:
[----:B------:R-:W-:Y:S05]  /*5fe0*/  BSYNC B1 ;  /* 0x0000000000017941 */ /* 0x000fea0003800000 */
.L_x_182:
        /* <DEDUP_REMOVED lines=9> */
.L_x_185:
[----:B------:R-:W-:Y:S05]  /*6080*/  BSYNC B1 ;  /* 0x0000000000017941 */ /* 0x000fea0003800000 */
.L_x_184:
        /* <DEDUP_REMOVED lines=9> */
.L_x_187:
[----:B------:R-:W-:Y:S05]  /*6120*/  BSYNC B1 ;  /* 0x0000000000017941 */ /* 0x000fea0003800000 */
.L_x_186:
        /* <DEDUP_REMOVED lines=9> */
.L_x_189:
[----:B------:R-:W-:Y:S05]  /*61c0*/  BSYNC B1 ;  /* 0x0000000000017941 */ /* 0x000fea0003800000 */
.L_x_188:
        /* <DEDUP_REMOVED lines=9> */
.L_x_191:
[----:B------:R-:W-:Y:S05]  /*6260*/  BSYNC B1 ;  /* 0x0000000000017941 */ /* 0x000fea0003800000 */
.L_x_190:
        /* <DEDUP_REMOVED lines=9> */
.L_x_193:
[----:B------:R-:W-:Y:S05]  /*6300*/  BSYNC B1 ;  /* 0x0000000000017941 */ /* 0x000fea0003800000 */
.L_x_192:
        /* <DEDUP_REMOVED lines=9> */
.L_x_195:
[----:B------:R-:W-:Y:S05]  /*63a0*/  BSYNC B1 ;  /* 0x0000000000017941 */ /* 0x000fea0003800000 */
.L_x_194:
        /* <DEDUP_REMOVED lines=9> */
.L_x_197:
[----:B------:R-:W-:Y:S05]  /*6440*/  BSYNC B1 ;  /* 0x0000000000017941 */ /* 0x000fea0003800000 */
.L_x_196:
        /* <DEDUP_REMOVED lines=9> */
.L_x_199:
[----:B------:R-:W-:Y:S05]  /*64e0*/  BSYNC B1 ;  /* 0x0000000000017941 */ /* 0x000fea0003800000 */
.L_x_198:
        /* <DEDUP_REMOVED lines=9> */
.L_x_201:
[----:B------:R-:W-:Y:S05]  /*6580*/  BSYNC B1 ;  /* 0x0000000000017941 */ /* 0x000fea0003800000 */
.L_x_200:
        /* <DEDUP_REMOVED lines=9> */
.L_x_203:
[----:B------:R-:W-:Y:S05]  /*6620*/  BSYNC B1 ;  /* 0x0000000000017941 */ /* 0x000fea0003800000 */
.L_x_202:
        /* <DEDUP_REMOVED lines=9> */
.L_x_205:
[----:B------:R-:W-:Y:S05]  /*66c0*/  BSYNC B1 ;  /* 0x0000000000017941 */ /* 0x000fea0003800000 */
.L_x_204:
        /* <DEDUP_REMOVED lines=9> */
.L_x_207:
[----:B------:R-:W-:Y:S05]  /*6760*/  BSYNC B1 ;  /* 0x0000000000017941 */ /* 0x000fea0003800000 */
.L_x_206:
        /* <DEDUP_REMOVED lines=9> */
.L_x_209:
[----:B------:R-:W-:Y:S05]  /*6800*/  BSYNC B1 ;  /* 0x0000000000017941 */ /* 0x000fea0003800000 */
.L_x_208:
        /* <DEDUP_REMOVED lines=9> */
.L_x_211:
[----:B------:R-:W-:Y:S05]  /*68a0*/  BSYNC B1 ;  /* 0x0000000000017941 */ /* 0x000fea0003800000 */
.L_x_210:
        /* <DEDUP_REMOVED lines=9> */
.L_x_213:
[----:B------:R-:W-:Y:S05]  /*6940*/  BSYNC B1 ;  /* 0x0000000000017941 */ /* 0x000fea0003800000 */
.L_x_212:
        /* <DEDUP_REMOVED lines=9> */
.L_x_215:
[----:B------:R-:W-:Y:S05]  /*69e0*/  BSYNC B1 ;  /* 0x0000000000017941 */ /* 0x000fea0003800000 */
.L_x_214:
        /* <DEDUP_REMOVED lines=9> */
.L_x_217:
[----:B------:R-:W-:Y:S05]  /*6a80*/  BSYNC B1 ;  /* 0x0000000000017941 */ /* 0x000fea0003800000 */
.L_x_216:
        /* <DEDUP_REMOVED lines=9> */
.L_x_219:
[----:B------:R-:W-:Y:S05]  /*6b20*/  BSYNC B1 ;  /* 0x0000000000017941 */ /* 0x000fea0003800000 */
.L_x_218:
        /* <DEDUP_REMOVED lines=9> */
.L_x_221:
[----:B------:R-:W-:Y:S05]  /*6bc0*/  BSYNC B1 ;  /* 0x0000000000017941 */ /* 0x000fea0003800000 */
.L_x_220:
        /* <DEDUP_REMOVED lines=9> */
.L_x_223:
[----:B------:R-:W-:Y:S05]  /*6c60*/  BSYNC B1 ;  /* 0x0000000000017941 */ /* 0x000fea0003800000 */
.L_x_222:
        /* <DEDUP_REMOVED lines=9> */
.L_x_225:
[----:B------:R-:W-:Y:S05]  /*6d00*/  BSYNC B1 ;  /* 0x0000000000017941 */ /* 0x000fea0003800000 */
.L_x_224:
        /* <DEDUP_REMOVED lines=9> */
.L_x_227:
[----:B------:R-:W-:Y:S05]  /*6da0*/  BSYNC B1 ;  /* 0x0000000000017941 */ /* 0x000fea0003800000 */
.L_x_226:
        /* <DEDUP_REMOVED lines=9> */
.L_x_229:
[----:B------:R-:W-:Y:S05]  /*6e40*/  BSYNC B1 ;  /* 0x0000000000017941 */ /* 0x000fea0003800000 */
.L_x_228:
        /* <DEDUP_REMOVED lines=9> */
.L_x_231:
[----:B------:R-:W-:Y:S05]  /*6ee0*/  BSYNC B1 ;  /* 0x0000000000017941 */ /* 0x000fea0003800000 */
.L_x_230:
        /* <DEDUP_REMOVED lines=9> */
.L_x_233:
[----:B------:R-:W-:Y:S05]  /*6f80*/  BSYNC B1 ;  /* 0x0000000000017941 */ /* 0x000fea0003800000 */
.L_x_232:
        /* <DEDUP_REMOVED lines=9> */
.L_x_235:
[----:B------:R-:W-:Y:S05]  /*7020*/  BSYNC B1 ;  /* 0x0000000000017941 */ /* 0x000fea0003800000 */
.L_x_234:
        /* <DEDUP_REMOVED lines=9> */
.L_x_237:
[----:B------:R-:W-:Y:S05]  /*70c0*/  BSYNC B1 ;  /* 0x0000000000017941 */ /* 0x000fea0003800000 */
.L_x_236:
        /* <DEDUP_REMOVED lines=9> */
.L_x_239:
[----:B------:R-:W-:Y:S05]  /*7160*/  BSYNC B1 ;  /* 0x0000000000017941 */ /* 0x000fea0003800000 */
.L_x_238:
        /* <DEDUP_REMOVED lines=9> */
.L_x_241:
[----:B------:R-:W-:Y:S05]  /*7200*/  BSYNC B1 ;  /* 0x0000000000017941 */ /* 0x000fea0003800000 */
.L_x_240:
        /* <DEDUP_REMOVED lines=9> */
.L_x_243:
[----:B------:R-:W-:Y:S05]  /*72a0*/  BSYNC B1 ;  /* 0x0000000000017941 */ /* 0x000fea0003800000 */
.L_x_242:
        /* <DEDUP_REMOVED lines=9> */
.L_x_245:
[----:B------:R-:W-:Y:S05]  /*7340*/  BSYNC B1 ;  /* 0x0000000000017941 */ /* 0x000fea0003800000 */
.L_x_244:
        /* <DEDUP_REMOVED lines=9> */
.L_x_247:
[----:B------:R-:W-:Y:S05]  /*73e0*/  BSYNC B1 ;  /* 0x0000000000017941 */ /* 0x000fea0003800000 */
.L_x_246:
        /* <DEDUP_REMOVED lines=9> */
.L_x_249:
[----:B------:R-:W-:Y:S05]  /*7480*/  BSYNC B1 ;  /* 0x0000000000017941 */ /* 0x000fea0003800000 */
.L_x_248:
        /* <DEDUP_REMOVED lines=9> */
.L_x_251:
[----:B------:R-:W-:Y:S05]  /*7520*/  BSYNC B1 ;  /* 0x0000000000017941 */ /* 0x000fea0003800000 */
.L_x_250:
        /* <DEDUP_REMOVED lines=9> */
.L_x_253:
[----:B------:R-:W-:Y:S05]  /*75c0*/  BSYNC B1 ;  /* 0x0000000000017941 */ /* 0x000fea0003800000 */
.L_x_252:
        /* <DEDUP_REMOVED lines=9> */
.L_x_255:
[----:B------:R-:W-:Y:S05]  /*7660*/  BSYNC B1 ;  /* 0x0000000000017941 */ /* 0x000fea0003800000 */
.L_x_254:
        /* <DEDUP_REMOVED lines=9> */
.L_x_257:
[----:B------:R-:W-:Y:S05]  /*7700*/  BSYNC B1 ;  /* 0x0000000000017941 */ /* 0x000fea0003800000 */
.L_x_256:
        /* <DEDUP_REMOVED lines=9> */
.L_x_259:
[----:B------:R-:W-:Y:S05]  /*77a0*/  BSYNC B1 ;  /* 0x0000000000017941 */ /* 0x000fea0003800000 */
.L_x_258:
        /* <DEDUP_REMOVED lines=9> */
.L_x_261:
[----:B------:R-:W-:Y:S05]  /*7840*/  BSYNC B1 ;  /* 0x0000000000017941 */ /* 0x000fea0003800000 */
.L_x_260:
        /* <DEDUP_REMOVED lines=9> */
.L_x_263:
[----:B------:R-:W-:Y:S05]  /*78e0*/  BSYNC B1 ;  /* 0x0000000000017941 */ /* 0x000fea0003800000 */
.L_x_262:
        /* <DEDUP_REMOVED lines=9> */
.L_x_265:
[----:B------:R-:W-:Y:S05]  /*7980*/  BSYNC B1 ;  /* 0x0000000000017941 */ /* 0x000fea0003800000 */
.L_x_264:
        /* <DEDUP_REMOVED lines=9> */
.L_x_267:
[----:B------:R-:W-:Y:S05]  /*7a20*/  BSYNC B1 ;  /* 0x0000000000017941 */ /* 0x000fea0003800000 */
.L_x_266:
        /* <DEDUP_REMOVED lines=9> */
.L_x_269:
[----:B------:R-:W-:Y:S05]  /*7ac0*/  BSYNC B1 ;  /* 0x0000000000017941 */ /* 0x000fea0003800000 */
.L_x_268:
        /* <DEDUP_REMOVED lines=9> */
.L_x_271:
[----:B------:R-:W-:Y:S05]  /*7b60*/  BSYNC B1 ;  /* 0x0000000000017941 */ /* 0x000fea0003800000 */
.L_x_270:
        /* <DEDUP_REMOVED lines=9> */
.L_x_273:
[----:B------:R-:W-:Y:S05]  /*7c00*/  BSYNC B1 ;  /* 0x0000000000017941 */ /* 0x000fea0003800000 */
.L_x_272:
        /* <DEDUP_REMOVED lines=9> */
.L_x_275:
[----:B------:R-:W-:Y:S05]  /*7ca0*/  BSYNC B1 ;  /* 0x0000000000017941 */ /* 0x000fea0003800000 */
.L_x_274:
        /* <DEDUP_REMOVED lines=9> */
.L_x_277:
[----:B------:R-:W-:Y:S05]  /*7d40*/  BSYNC B1 ;  /* 0x0000000000017941 */ /* 0x000fea0003800000 */
.L_x_276:
        /* <DEDUP_REMOVED lines=9> */
.L_x_279:
[----:B------:R-:W-:Y:S05]  /*7de0*/  BSYNC B1 ;  /* 0x0000000000017941 */ /* 0x000fea0003800000 */
.L_x_278:
[----:B0----5:R-:W-:Y:S01]  /*7df0*/  LOP3.LUT R3, R154, 0xffffe000, RZ, 0xc0, !PT ;  /* 0xffffe0009a037812 */ /* 0x021fe200078ec0ff */
[----:B------:R-:W-:Y:S01]  /*7e00*/  BSSY B1, `(.L_x_280) ;  /* 0x0000008000017945 */ /* 0x000fe20003800000 */
[----:B------:R-:W-:-:S03]  /*7e10*/  ISETP.GT.AND P2, PT, R0, 0x78, P1 ;  /* 0x000000780000780c */ /* 0x000fc60000f44270 */
[----:B---3--:R-:W-:-:S04]  /*7e20*/  FMUL R4, R3, R156 ;  /* 0x0000009c03047220 */ /* 0x008fc80000400000 */
[----:B------:R-:W-:-:S05]  /*7e30*/  FFMA R85, R85, R155, R4 ;  /* 0x0000009b55557223 */ /* 0x000fca0000000004 */
[----:B------:R-:W-:-:S05]  /*7e40*/  F2FP.TF32.F32.PACK_B R85, R85 ;  /* 0x00000055ff55723e */ /* 0x000fca00024050ff */
[----:B------:R0:W-:Y:S01]  /*7e50*/  @P0 STG.E desc[UR36][R6.64+0x1e4], R85 ;  /* 0x0001e45506000986 */ /* 0x0001e2000c101924 */
[----:B------:R-:W-:Y:S05]  /*7e60*/  @!P2 BRA `(.L_x_281) ;  /* 0x000000000004a947 */ /* 0x000fea0003800000 */
[----:B------:R3:W5:Y:S02]  /*7e70*/  LDG.E.LTC128B R154, desc[UR36][R10.64+0x1e0] ;  /* 0x0001e0240a9a7981 */ /* 0x000764000c1e1920 */
.L_x_281:
[----:B------:R-:W-:Y:S05]  /*7e80*/  BSYNC B1 ;  /* 0x0000000000017941 */ /* 0x000fea0003800000 */
.L_x_280:
[----:B-----5:R-:W-:Y:S01]  /*7e90*/  LOP3.LUT R3, R154, 0xffffe000, RZ, 0xc0, !PT ;  /* 0xffffe0009a037812 */ /* 0x020fe200078ec0ff */
[----:B------:R-:W-:Y:S01]  /*7ea0*/  @P2 IMAD.MOV.U32 R4, RZ, RZ, R8 ;  /* 0x000000ffff042224 */ /* 0x000fe200078e0008 */
[----:B------:R-:W-:Y:S01]  /*7eb0*/  ISETP.GT.AND P1, PT, R0, 0x79, P1 ;  /* 0x000000790000780c */ /* 0x000fe20000f24270 */
[----:B------:R-:W-:Y:S01]  /*7ec0*/  @P2 IMAD.MOV.U32 R5, RZ, RZ, R9 ;  /* 0x000000ffff052224 */ /* 0x000fe200078e0009 */
[----:B------:R-:W-:Y:S01]  /*7ed0*/  BSSY B1, `(.L_x_282) ;  /* 0x0000007000017945 */ /* 0x000fe20003800000 */
[----:B------:R-:W-:-:S04]  /*7ee0*/  FMUL R3, R3, R156 ;  /* 0x0000009c03037220 */ /* 0x000fc80000400000 */
[----:B------:R-:W-:-:S05]  /*7ef0*/  FFMA R3, R86, R155, R3 ;  /* 0x0000009b56037223 */ /* 0x000fca0000000003 */
[----:B------:R-:W-:-:S05]  /*7f00*/  F2FP.TF32.F32.PACK_B R3, R3 ;  /* 0x00000003ff03723e */ /* 0x000fca00024050ff */
[----:B------:R0:W-:Y:S01]  /*7f10*/  @P2 STG.E desc[UR36][R4.64+0x1e0], R3 ;  /* 0x0001e00304002986 */ /* 0x0001e2000c101924 */
[----:B------:R-:W-:Y:S05]  /*7f20*/  @!P1 BRA `(.L_x_283) ;  /* 0x0000000000049947 */ /* 0x000fea0003800000 */
[----:B------:R0:W5:Y:S02]  /*7f30*/  LDG.E.LTC128B R154, desc[UR36][R10.64+0x1e4] ;  /* 0x0001e4240a9a7981 */ /* 0x000164000c1e1920 */
.L_x_283:
[----:B------:R-:W-:Y:S05]  /*7f40*/  BSYNC B1 ;  /* 0x0000000000017941 */ /* 0x000fea0003800000 */
.L_x_282:
[----:B------:R-:W-:Y:S05]  /*7f50*/  @!P1 BRA `(.L_x_284) ;  /* 0x00000024003c9947 */ /* 0x000fea0003800000 */
[----:B0----5:R-:W-:-:S05]  /*7f60*/  LOP3.LUT R3, R154, 0xffffe000, RZ, 0xc0, !PT ;  /* 0xffffe0009a037812 */ /* 0x021fca00078ec0ff */
[----:B------:R-:W-:-:S04]  /*7f70*/  FMUL R0, R3, R156 ;  /* 0x0000009c03007220 */ /* 0x000fc80000400000 */
[----:B------:R-:W-:-:S05]  /*7f80*/  FFMA R87, R87, R155, R0 ;  /* 0x0000009b57577223 */ /* 0x000fca0000000000 */
[----:B------:R-:W-:-:S05]  /*7f90*/  F2FP.TF32.F32.PACK_B R87, R87 ;  /* 0x00000057ff57723e */ /* 0x000fca00024050ff */
[----:B------:R0:W-:Y:S01]  /*7fa0*/  STG.E desc[UR36][R8.64+0x1e4], R87 ;  /* 0x0001e45708007986 */ /* 0x0001e2000c101924 */
[----:B------:R-:W-:Y:S05]  /*7fb0*/  BRA `(.L_x_284) ;  /* 0x0000002400247947 */ /* 0x000fea0003800000 */
.L_x_33:
[----:B------:R-:W-:Y:S01]  /*7fc0*/  ULDC.64 UR4, c[0x0][0x5c0] ;  /* 0x0001700000047ab9 */ /* 0x000fe20000000a00 */
[-C--:B------:R-:W-:Y:S01]  /*7fd0*/  FMUL R15, R88, R155.reuse ;  /* 0x0000009b580f7220 */ /* 0x080fe20000400000 */
[----:B------:R-:W-:Y:S01]  /*7fe0*/  LEA R6, P0, R170, UR4, 0x2 ;  /* 0x00000004aa067c11 */ /* 0x000fe2000f8010ff */
[----:B------:R-:W-:Y:S01]  /*7ff0*/  IMAD.SHL.U32 R11, R4, 0x20, RZ ;  /* 0x00000020040b7824 */ /* 0x000fe200078e00ff */
[----:B------:R-:W-:Y:S01]  /*8000*/  ISETP.GT.AND P5, PT, R0, 0x1, P3 ;  /* 0x000000010000780c */ /* 0x000fe20001fa4270 */
[-C--:B------:R-:W-:Y:S01]  /*8010*/  FMUL R89, R89, R155.reuse ;  /* 0x0000009b59597220 */ /* 0x080fe20000400000 */
[----:B------:R-:W-:Y:S01]  /*8020*/  LEA.HI.X R7, R170, UR5, R173, 0x2, P0 ;  /* 0x00000005aa077c11 */ /* 0x000fe200080f14ad */
[-C--:B------:R-:W-:Y:S01]  /*8030*/  FMUL R21, R90, R155.reuse ;  /* 0x0000009b5a157220 */ /* 0x080fe20000400000 */
[----:B------:R-:W-:Y:S01]  /*8040*/  ISETP.GT.AND P0, PT, R3, 0x8, PT ;  /* 0x000000080300780c */ /* 0x000fe20003f04270 */
[----:B------:R-:W-:Y:S01]  /*8050*/  FMUL R91, R91, R155 ;  /* 0x0000009b5b5b7220 */ /* 0x000fe20000400000 */
[----:B------:R-:W-:Y:S01]  /*8060*/  F2FP.TF32.F32.PACK_B R15, R15 ;  /* 0x0000000fff0f723e */ /* 0x000fe200024050ff */
[-C--:B------:R-:W-:Y:S01]  /*8070*/  FMUL R93, R93, R155.reuse ;  /* 0x0000009b5d5d7220 */ /* 0x080fe20000400000 */
[----:B------:R-:W-:Y:S01]  /*8080*/  ISETP.GT.AND P1, PT, R0, RZ, P0 ;  /* 0x000000ff0000720c */ /* 0x000fe20000724270 */
[-C--:B------:R-:W-:Y:S01]  /*8090*/  FMUL R23, R94, R155.reuse ;  /* 0x0000009b5e177220 */ /* 0x080fe20000400000 */
[----:B------:R-:W-:Y:S01]  /*80a0*/  ISETP.GT.AND P4, PT, R0, 0x1, P0 ;  /* 0x000000010000780c */ /* 0x000fe20000784270 */
[----:B------:R0:W-:Y:S01]  /*80b0*/  @P2 STG.E desc[UR36][R6.64], R15 ;  /* 0x0000000f06002986 */ /* 0x0001e2000c101924 */
[----:B------:R-:W-:Y:S01]  /*80c0*/  SHF.L.U64.HI R9, R4, 0x5, R5 ;  /* 0x0000000504097819 */ /* 0x000fe20000010205 */
[-C--:B------:R-:W-:Y:S01]  /*80d0*/  FMUL R95, R95, R155.reuse ;  /* 0x0000009b5f5f7220 */ /* 0x080fe20000400000 */
[-C--:B------:R-:W-:Y:S01]  /*80e0*/  IADD3 R12, P2, R11, R6.reuse, RZ ;  /* 0x000000060b0c7210 */ /* 0x080fe20007f5e0ff */
[----:B------:R-:W-:Y:S01]  /*80f0*/  FMUL R97, R97, R155 ;  /* 0x0000009b61617220 */ /* 0x000fe20000400000 */
[----:B------:R-:W-:Y:S01]  /*8100*/  F2FP.TF32.F32.PACK_B R89, R89 ;  /* 0x00000059ff59723e */ /* 0x000fe200024050ff */
[----:B------:R-:W-:Y:S01]  /*8110*/  FMUL R99, R99, R155 ;  /* 0x0000009b63637220 */ /* 0x000fe20000400000 */
[----:B------:R-:W-:Y:S01]  /*8120*/  F2FP.TF32.F32.PACK_B R21, R21 ;  /* 0x00000015ff15723e */ /* 0x000fe200024050ff */
[----:B------:R-:W-:Y:S01]  /*8130*/  IMAD.X R13, R9, 0x1, R7, P2 ;  /* 0x00000001090d7824 */ /* 0x000fe200010e0607 */
[----:B------:R-:W-:Y:S01]  /*8140*/  F2FP.TF32.F32.PACK_B R91, R91 ;  /* 0x0000005bff5b723e */ /* 0x000fe200024050ff */
[----:B------:R-:W-:Y:S01]  /*8150*/  @P5 STG.E desc[UR36][R6.64+0x4], R89 ;  /* 0x0000045906005986 */ /* 0x000fe2000c101924 */
[----:B------:R-:W-:Y:S01]  /*8160*/  ISETP.GT.AND P5, PT, R0, 0x8, P3 ;  /* 0x000000080000780c */ /* 0x000fe20001fa4270 */
[-C--:B0-----:R-:W-:Y:S01]  /*8170*/  FMUL R15, R92, R155.reuse ;  /* 0x0000009b5c0f7220 */ /* 0x081fe20000400000 */
[C---:B------:R-:W-:Y:S01]  /*8180*/  ISETP.GT.AND P2, PT, R0.reuse, 0x9, P3 ;  /* 0x000000090000780c */ /* 0x040fe20001f44270 */
[----:B------:R0:W-:Y:S01]  /*8190*/  @P1 STG.E desc[UR36][R12.64], R21 ;  /* 0x000000150c001986 */ /* 0x0001e2000c101924 */
[C---:B------:R-:W-:Y:S01]  /*81a0*/  ISETP.GT.AND P1, PT, R0.reuse, 0x8, P0 ;  /* 0x000000080000780c */ /* 0x040fe20000724270 */
[----:B------:R-:W-:Y:S01]  /*81b0*/  FMUL R101, R101, R155 ;  /* 0x0000009b65657220 */ /* 0x000fe20000400000 */
[----:B------:R-:W-:Y:S01]  /*81c0*/  F2FP.TF32.F32.PACK_B R15, R15 ;  /* 0x0000000fff0f723e */ /* 0x000fe200024050ff */
[----:B------:R-:W-:Y:S01]  /*81d0*/  @P4 STG.E desc[UR36][R12.64+0x4], R91 ;  /* 0x0000045b0c004986 */ /* 0x000fe2000c101924 */
[----:B------:R-:W-:Y:S01]  /*81e0*/  ISETP.GT.AND P4, PT, R0, 0x9, P0 ;  /* 0x000000090000780c */ /* 0x000fe20000784270 */
[----:B------:R-:W-:Y:S01]  /*81f0*/  FMUL R103, R103, R155 ;  /* 0x0000009b67677220 */ /* 0x000fe20000400000 */
[----:B------:R-:W-:Y:S01]  /*8200*/  F2FP.TF32.F32.PACK_B R93, R93 ;  /* 0x0000005dff5d723e */ /* 0x000fe200024050ff */
[----:B------:R-:W-:Y:S01]  /*8210*/  FMUL R105, R105, R155 ;  /* 0x0000009b69697220 */ /* 0x000fe20000400000 */
[----:B------:R-:W-:Y:S01]  /*8220*/  F2FP.TF32.F32.PACK_B R23, R23 ;  /* 0x00000017ff17723e */ /* 0x000fe200024050ff */
[----:B------:R1:W-:Y:S01]  /*8230*/  @P5 STG.E desc[UR36][R6.64+0x20], R15 ;  /* 0x0000200f06005986 */ /* 0x0003e2000c101924 */
[----:B------:R-:W-:Y:S01]  /*8240*/  F2FP.TF32.F32.PACK_B R95, R95 ;  /* 0x0000005fff5f723e */ /* 0x000fe200024050ff */
[-C--:B0-----:R-:W-:Y:S01]  /*8250*/  FMUL R21, R96, R155.reuse ;  /* 0x0000009b60157220 */ /* 0x081fe20000400000 */
[C---:B------:R-:W-:Y:S01]  /*8260*/  ISETP.GT.AND P5, PT, R0.reuse, 0x10, P3 ;  /* 0x000000100000780c */ /* 0x040fe20001fa4270 */
[----:B------:R-:W-:Y:S01]  /*8270*/  @P2 STG.E desc[UR36][R6.64+0x24], R93 ;  /* 0x0000245d06002986 */ /* 0x000fe2000c101924 */
[C---:B------:R-:W-:Y:S01]  /*8280*/  ISETP.GT.AND P2, PT, R0.reuse, 0x11, P3 ;  /* 0x000000110000780c */ /* 0x040fe20001f44270 */
[----:B------:R-:W-:Y:S01]  /*8290*/  FMUL R107, R107, R155 ;  /* 0x0000009b6b6b7220 */ /* 0x000fe20000400000 */
[----:B------:R-:W-:Y:S01]  /*82a0*/  F2FP.TF32.F32.PACK_B R21, R21 ;  /* 0x00000015ff15723e */ /* 0x000fe200024050ff */
[----:B------:R0:W-:Y:S01]  /*82b0*/  @P1 STG.E desc[UR36][R12.64+0x20], R23 ;  /* 0x000020170c001986 */ /* 0x0001e2000c101924 */
[C---:B------:R-:W-:Y:S01]  /*82c0*/  ISETP.GT.AND P1, PT, R0.reuse, 0x10, P0 ;  /* 0x000000100000780c */ /* 0x040fe20000724270 */
[----:B------:R-:W-:Y:S01]  /*82d0*/  FMUL R109, R109, R155 ;  /* 0x0000009b6d6d7220 */ /* 0x000fe20000400000 */
[----:B------:R-:W-:Y:S01]  /*82e0*/  F2FP.TF32.F32.PACK_B R97, R97 ;  /* 0x00000061ff61723e */ /* 0x000fe200024050ff */
[----:B------:R-:W-:Y:S01]  /*82f0*/  @P4 STG.E desc[UR36][R12.64+0x24], R95 ;  /* 0x0000245f0c004986 */ /* 0x000fe2000c101924 */
[----:B------:R-:W-:Y:S01]  /*8300*/  ISETP.GT.AND P4, PT, R0, 0x11, P0 ;  /* 0x000000110000780c */ /* 0x000fe20000784270 */
[----:B-1----:R-:W-:Y:S01]  /*8310*/  FMUL R15, R98, R155 ;  /* 0x0000009b620f7220 */ /* 0x002fe20000400000 */
[----:B------:R-:W-:Y:S01]  /*8320*/  F2FP.TF32.F32.PACK_B R99, R99 ;  /* 0x00000063ff63723e */ /* 0x000fe200024050ff */
[----:B------:R1:W-:Y:S01]  /*8330*/  @P5 STG.E desc[UR36][R6.64+0x40], R21 ;  /* 0x0000401506005986 */ /* 0x0003e2000c101924 */
[C---:B------:R-:W-:Y:S01]  /*8340*/  ISETP.GT.AND P5, PT, R0.reuse, 0x18, P3 ;  /* 0x000000180000780c */ /* 0x040fe20001fa4270 */
[----:B------:R-:W-:Y:S01]  /*8350*/  FMUL R111, R111, R155 ;  /* 0x0000009b6f6f7220 */ /* 0x000fe20000400000 */
[----:B------:R-:W-:Y:S01]  /*8360*/  F2FP.TF32.F32.PACK_B R15, R15 ;  /* 0x0000000fff0f723e */ /* 0x000fe200024050ff */
[----:B------:R-:W-:Y:S01]  /*8370*/  @P2 STG.E desc[UR36][R6.64+0x44], R97 ;  /* 0x0000446106002986 */ /* 0x000fe2000c101924 */
[----:B------:R-:W-:Y:S01]  /*8380*/  ISETP.GT.AND P2, PT, R0, 0x19, P3 ;  /* 0x000000190000780c */ /* 0x000fe20001f44270 */
[----:B0-----:R-:W-:Y:S01]  /*8390*/  FMUL R23, R100, R155 ;  /* 0x0000009b64177220 */ /* 0x001fe20000400000 */
        /* <DEDUP_REMOVED lines=177> */
[----:B------:R-:W-:Y:S01]  /*8eb0*/  @P1 STG.E desc[UR36][R12.64+0x1a0], R23 ;  /* 0x0001a0170c001986 */ /* 0x000fe2000c101924 */
        /* <DEDUP_REMOVED lines=11> */
[-C--:B------:R-:W-:Y:S01]  /*8f70*/  FMUL R33, R33, R155.reuse ;  /* 0x0000009b21217220 */ /* 0x080fe20000400000 */
[----:B------:R-:W-:Y:S01]  /*8f80*/  ISETP.GT.AND P3, PT, R0, 0x79, P3 ;  /* 0x000000790000780c */ /* 0x000fe20001f64270 */
[----:B------:R-:W-:Y:S01]  /*8f90*/  @P1 STG.E desc[UR36][R6.64+0x1c4], R145 ;  /* 0x0001c49106001986 */ /* 0x000fe2000c101924 */
[----:B------:R-:W-:Y:S01]  /*8fa0*/  ISETP.GT.AND P1, PT, R3, 0x80, PT ;  /* 0x000000800300780c */ /* 0x000fe20003f24270 */
[----:B------:R-:W-:Y:S01]  /*8fb0*/  FMUL R35, R35, R155 ;  /* 0x0000009b23237220 */ /* 0x000fe20000400000 */
[----:B------:R-:W-:Y:S01]  /*8fc0*/  F2FP.TF32.F32.PACK_B R149, R149 ;  /* 0x00000095ff95723e */ /* 0x000fe200024050ff */
[----:B------:R1:W-:Y:S01]  /*8fd0*/  @P2 STG.E desc[UR36][R12.64+0x1c0], R15 ;  /* 0x0001c00f0c002986 */ /* 0x0003e2000c101924 */
[----:B------:R-:W-:Y:S01]  /*8fe0*/  ISETP.GT.AND P2, PT, R3, 0x88, PT ;  /* 0x000000880300780c */ /* 0x000fe20003f44270 */
[-C--:B------:R-:W-:Y:S01]  /*8ff0*/  FMUL R3, R148, R155.reuse ;  /* 0x0000009b94037220 */ /* 0x080fe20000400000 */
[-C--:B0-----:R-:W-:Y:S01]  /*9000*/  FMUL R21, R150, R155.reuse ;  /* 0x0000009b96157220 */ /* 0x081fe20000400000 */
[----:B------:R-:W-:Y:S01]  /*9010*/  @P4 STG.E desc[UR36][R12.64+0x1c4], R147 ;  /* 0x0001c4930c004986 */ /* 0x000fe2000c101924 */
[C---:B------:R-:W-:Y:S01]  /*9020*/  ISETP.GT.AND P4, PT, R0.reuse, 0x78, P0 ;  /* 0x000000780000780c */ /* 0x040fe20000784270 */
[-C--:B------:R-:W-:Y:S01]  /*9030*/  FMUL R37, R37, R155.reuse ;  /* 0x0000009b25257220 */ /* 0x080fe20000400000 */
[----:B------:R-:W-:Y:S01]  /*9040*/  ISETP.GT.AND P0, PT, R0, 0x79, P0 ;  /* 0x000000790000780c */ /* 0x000fe20000704270 */
[----:B------:R-:W-:Y:S01]  /*9050*/  FMUL R39, R39, R155 ;  /* 0x0000009b27277220 */ /* 0x000fe20000400000 */
[----:B------:R-:W-:Y:S01]  /*9060*/  F2FP.TF32.F32.PACK_B R3, R3 ;  /* 0x00000003ff03723e */ /* 0x000fe200024050ff */
[----:B------:R-:W-:Y:S01]  /*9070*/  FMUL R41, R41, R155 ;  /* 0x0000009b29297220 */ /* 0x000fe20000400000 */
[----:B------:R-:W-:Y:S01]  /*9080*/  F2FP.TF32.F32.PACK_B R21, R21 ;  /* 0x00000015ff15723e */ /* 0x000fe200024050ff */
[C---:B-1----:R-:W-:Y:S01]  /*9090*/  IMAD.SHL.U32 R15, R4.reuse, 0x200, RZ ;  /* 0x00000200040f7824 */ /* 0x042fe200078e00ff */
[----:B------:R-:W-:Y:S01]  /*90a0*/  F2FP.TF32.F32.PACK_B R151, R151 ;  /* 0x00000097ff97723e */ /* 0x000fe200024050ff */
[----:B------:R0:W-:Y:S01]  /*90b0*/  @P5 STG.E desc[UR36][R6.64+0x1e0], R3 ;  /* 0x0001e00306005986 */ /* 0x0001e2000c101924 */
[----:B------:R-:W-:Y:S01]  /*90c0*/  SHF.L.U64.HI R5, R4, 0x9, R5 ;  /* 0x0000000904057819 */ /* 0x000fe20000010205 */
[----:B------:R-:W-:Y:S01]  /*90d0*/  FMUL R43, R43, R155 ;  /* 0x0000009b2b2b7220 */ /* 0x000fe20000400000 */
[----:B------:R-:W-:Y:S01]  /*90e0*/  F2FP.TF32.F32.PACK_B R25, R25 ;  /* 0x00000019ff19723e */ /* 0x000fe200024050ff */
[----:B------:R-:W-:Y:S01]  /*90f0*/  @P3 STG.E desc[UR36][R6.64+0x1e4], R149 ;  /* 0x0001e49506003986 */ /* 0x000fe2000c101924 */
[-C--:B------:R-:W-:Y:S01]  /*9100*/  IADD3 R4, P3, R15, R6.reuse, RZ ;  /* 0x000000060f047210 */ /* 0x080fe20007f7e0ff */
[----:B------:R-:W-:Y:S01]  /*9110*/  FMUL R45, R45, R155 ;  /* 0x0000009b2d2d7220 */ /* 0x000fe20000400000 */
[----:B------:R-:W-:Y:S01]  /*9120*/  F2FP.TF32.F32.PACK_B R27, R27 ;  /* 0x0000001bff1b723e */ /* 0x000fe200024050ff */
[----:B------:R1:W-:Y:S01]  /*9130*/  @P4 STG.E desc[UR36][R12.64+0x1e0], R21 ;  /* 0x0001e0150c004986 */ /* 0x0003e2000c101924 */
[----:B------:R-:W-:Y:S01]  /*9140*/  IADD3 R14, P4, P5, R11, R6, R15 ;  /* 0x000000060b0e7210 */ /* 0x000fe20007d9e00f */
[----:B------:R-:W-:Y:S01]  /*9150*/  FMUL R47, R47, R155 ;  /* 0x0000009b2f2f7220 */ /* 0x000fe20000400000 */
[----:B------:R-:W-:Y:S01]  /*9160*/  F2FP.TF32.F32.PACK_B R29, R29 ;  /* 0x0000001dff1d723e */ /* 0x000fe200024050ff */
[----:B------:R2:W-:Y:S01]  /*9170*/  @P0 STG.E desc[UR36][R12.64+0x1e4], R151 ;  /* 0x0001e4970c000986 */ /* 0x0005e2000c101924 */
[----:B------:R-:W-:Y:S01]  /*9180*/  ISETP.GT.AND P0, PT, R0, RZ, P1 ;  /* 0x000000ff0000720c */ /* 0x000fe20000f04270 */
[----:B0-----:R-:W-:Y:S01]  /*9190*/  FMUL R3, R24, R155 ;  /* 0x0000009b18037220 */ /* 0x001fe20000400000 */
[----:B------:R-:W-:Y:S01]  /*91a0*/  IADD3.X R15, R9, R7, R5, P4, P5 ;  /* 0x00000007090f7210 */ /* 0x000fe200027ea405 */
[----:B------:R-:W-:Y:S01]  /*91b0*/  IMAD.X R5, R5, 0x1, R7, P3 ;  /* 0x0000000105057824 */ /* 0x000fe200018e0607 */
[C---:B------:R-:W-:Y:S01]  /*91c0*/  ISETP.GT.AND P5, PT, R0.reuse, 0x1, P1 ;  /* 0x000000010000780c */ /* 0x040fe20000fa4270 */
[-C--:B------:R-:W-:Y:S01]  /*91d0*/  FMUL R49, R49, R155.reuse ;  /* 0x0000009b31317220 */ /* 0x080fe20000400000 */
[----:B------:R-:W-:Y:S01]  /*91e0*/  ISETP.GT.AND P4, PT, R0, RZ, P2 ;  /* 0x000000ff0000720c */ /* 0x000fe20001784270 */
[----:B-1----:R-:W-:Y:S01]  /*91f0*/  FMUL R21, R26, R155 ;  /* 0x0000009b1a157220 */ /* 0x002fe20000400000 */
[----:B------:R-:W-:Y:S01]  /*9200*/  F2FP.TF32.F32.PACK_B R3, R3 ;  /* 0x00000003ff03723e */ /* 0x000fe200024050ff */
[-C--:B------:R-:W-:Y:S01]  /*9210*/  FMUL R51, R51, R155.reuse ;  /* 0x0000009b33337220 */ /* 0x080fe20000400000 */
[-C--:B------:R-:W-:Y:S01]  /*9220*/  IADD3 R6, P3, R11, R4.reuse, RZ ;  /* 0x000000040b067210 */ /* 0x080fe20007f7e0ff */
[----:B--2---:R-:W-:Y:S01]  /*9230*/  FMUL R13, R28, R155 ;  /* 0x0000009b1c0d7220 */ /* 0x004fe20000400000 */
[----:B------:R-:W-:Y:S01]  /*9240*/  F2FP.TF32.F32.PACK_B R21, R21 ;  /* 0x00000015ff15723e */ /* 0x000fe200024050ff */
[----:B------:R0:W-:Y:S01]  /*9250*/  @P0 STG.E desc[UR36][R4.64], R3 ;  /* 0x0000000304000986 */ /* 0x0001e2000c101924 */
[C---:B------:R-:W-:Y:S01]  /*9260*/  ISETP.GT.AND P0, PT, R0.reuse, 0x1, P2 ;  /* 0x000000010000780c */ /* 0x040fe20001704270 */
[--C-:B------:R-:W-:Y:S01]  /*9270*/  IMAD.X R7, R9, 0x1, R5.reuse, P3 ;  /* 0x0000000109077824 */ /* 0x100fe200018e0605 */
[C---:B------:R-:W-:Y:S01]  /*9280*/  ISETP.GT.AND P3, PT, R0.reuse, 0x9, P1 ;  /* 0x000000090000780c */ /* 0x040fe20000f64270 */
[----:B------:R-:W-:Y:S01]  /*9290*/  @P5 STG.E desc[UR36][R4.64+0x4], R25 ;  /* 0x0000041904005986 */ /* 0x000fe2000c101924 */
[----:B------:R-:W-:Y:S01]  /*92a0*/  F2FP.TF32.F32.PACK_B R13, R13 ;  /* 0x0000000dff0d723e */ /* 0x000fe200024050ff */
[-C--:B------:R-:W-:Y:S01]  /*92b0*/  FMUL R53, R53, R155.reuse ;  /* 0x0000009b35357220 */ /* 0x080fe20000400000 */
[----:B------:R-:W-:Y:S01]  /*92c0*/  IADD3 R8, P5, R11, R4, RZ ;  /* 0x000000040b087210 */ /* 0x000fe20007fbe0ff */
[----:B------:R1:W-:Y:S01]  /*92d0*/  @P4 STG.E desc[UR36][R6.64], R21 ;  /* 0x0000001506004986 */ /* 0x0003e2000c101924 */
[----:B------:R-:W-:Y:S01]  /*92e0*/  ISETP.GT.AND P4, PT, R0, 0x8, P1 ;  /* 0x000000080000780c */ /* 0x000fe20000f84270 */
[----:B------:R-:W-:Y:S01]  /*92f0*/  FMUL R11, R32, R155 ;  /* 0x0000009b200b7220 */ /* 0x000fe20000400000 */
[----:B------:R-:W-:Y:S01]  /*9300*/  F2FP.TF32.F32.PACK_B R31, R31 ;  /* 0x0000001fff1f723e */ /* 0x000fe200024050ff */
[-C--:B0-----:R-:W-:Y:S01]  /*9310*/  FMUL R3, R30, R155.reuse ;  /* 0x0000009b1e037220 */ /* 0x081fe20000400000 */
[----:B------:R-:W-:Y:S01]  /*9320*/  IMAD.X R9, R9, 0x1, R5, P5 ;  /* 0x0000000109097824 */ /* 0x000fe200028e0605 */
[----:B------:R-:W-:Y:S01]  /*9330*/  @P0 STG.E desc[UR36][R6.64+0x4], R27 ;  /* 0x0000041b06000986 */ /* 0x000fe2000c101924 */
[C---:B------:R-:W-:Y:S01]  /*9340*/  ISETP.GT.AND P0, PT, R0.reuse, 0x8, P2 ;  /* 0x000000080000780c */ /* 0x040fe20001704270 */
[----:B------:R-:W-:Y:S01]  /*9350*/  FMUL R55, R55, R155 ;  /* 0x0000009b37377220 */ /* 0x000fe20000400000 */
[----:B------:R-:W-:Y:S01]  /*9360*/  F2FP.TF32.F32.PACK_B R3, R3 ;  /* 0x00000003ff03723e */ /* 0x000fe200024050ff */
[----:B------:R-:W-:Y:S01]  /*9370*/  @P3 STG.E desc[UR36][R4.64+0x24], R29 ;  /* 0x0000241d04003986 */ /* 0x000fe2000c101924 */
[----:B------:R-:W-:Y:S01]  /*9380*/  ISETP.GT.AND P5, PT, R0, 0x10, P1 ;  /* 0x000000100000780c */ /* 0x000fe20000fa4270 */
[-C--:B-1----:R-:W-:Y:S01]  /*9390*/  FMUL R21, R36, R155.reuse ;  /* 0x0000009b24157220 */ /* 0x082fe20000400000 */
[C---:B------:R-:W-:Y:S01]  /*93a0*/  ISETP.GT.AND P3, PT, R0.reuse, 0x11, P1 ;  /* 0x000000110000780c */ /* 0x040fe20000f64270 */
[----:B------:R0:W-:Y:S01]  /*93b0*/  @P4 STG.E desc[UR36][R4.64+0x20], R13 ;  /* 0x0000200d04004986 */ /* 0x0001e2000c101924 */
[C---:B------:R-:W-:Y:S01]  /*93c0*/  ISETP.GT.AND P4, PT, R0.reuse, 0x9, P2 ;  /* 0x000000090000780c */ /* 0x040fe20001784270 */
[----:B------:R-:W-:Y:S01]  /*93d0*/  FMUL R57, R57, R155 ;  /* 0x0000009b39397220 */ /* 0x000fe20000400000 */
[----:B------:R-:W-:Y:S01]  /*93e0*/  F2FP.TF32.F32.PACK_B R11, R11 ;  /* 0x0000000bff0b723e */ /* 0x000fe200024050ff */
[----:B------:R-:W-:Y:S01]  /*93f0*/  FMUL R59, R59, R155 ;  /* 0x0000009b3b3b7220 */ /* 0x000fe20000400000 */
[----:B------:R-:W-:Y:S01]  /*9400*/  F2FP.TF32.F32.PACK_B R33, R33 ;  /* 0x00000021ff21723e */ /* 0x000fe200024050ff */
[----:B------:R1:W-:Y:S01]  /*9410*/  @P0 STG.E desc[UR36][R8.64+0x20], R3 ;  /* 0x0000200308000986 */ /* 0x0003e2000c101924 */
[----:B------:R-:W-:Y:S01]  /*9420*/  ISETP.GT.AND P0, PT, R0, 0x10, P2 ;  /* 0x000000100000780c */ /* 0x000fe20001704270 */
[----:B------:R-:W-:Y:S01]  /*9430*/  FMUL R61, R61, R155 ;  /* 0x0000009b3d3d7220 */ /* 0x000fe20000400000 */
[----:B------:R-:W-:Y:S01]  /*9440*/  F2FP.TF32.F32.PACK_B R35, R35 ;  /* 0x00000023ff23723e */ /* 0x000fe200024050ff */
[----:B------:R-:W-:Y:S01]  /*9450*/  FMUL R63, R63, R155 ;  /* 0x0000009b3f3f7220 */ /* 0x000fe20000400000 */
[----:B------:R-:W-:Y:S01]  /*9460*/  F2FP.TF32.F32.PACK_B R21, R21 ;  /* 0x00000015ff15723e */ /* 0x000fe200024050ff */
[----:B0-----:R-:W-:Y:S01]  /*9470*/  FMUL R13, R34, R155 ;  /* 0x0000009b220d7220 */ /* 0x001fe20000400000 */
[----:B------:R-:W-:Y:S01]  /*9480*/  F2FP.TF32.F32.PACK_B R37, R37 ;  /* 0x00000025ff25723e */ /* 0x000fe200024050ff */
[----:B------:R-:W-:Y:S01]  /*9490*/  @P4 STG.E desc[UR36][R14.64+0x24], R31 ;  /* 0x0000241f0e004986 */ /* 0x000fe2000c101924 */
[C---:B------:R-:W-:Y:S01]  /*94a0*/  ISETP.GT.AND P4, PT, R0.reuse, 0x11, P2 ;  /* 0x000000110000780c */ /* 0x040fe20001784270 */
[----:B------:R-:W-:Y:S01]  /*94b0*/  FMUL R65, R65, R155 ;  /* 0x0000009b41417220 */ /* 0x000fe20000400000 */
[----:B------:R-:W-:Y:S01]  /*94c0*/  F2FP.TF32.F32.PACK_B R13, R13 ;  /* 0x0000000dff0d723e */ /* 0x000fe200024050ff */
[----:B------:R0:W-:Y:S01]  /*94d0*/  @P5 STG.E desc[UR36][R4.64+0x40], R11 ;  /* 0x0000400b04005986 */ /* 0x0001e2000c101924 */
[----:B------:R-:W-:Y:S01]  /*94e0*/  ISETP.GT.AND P5, PT, R0, 0x18, P1 ;  /* 0x000000180000780c */ /* 0x000fe20000fa4270 */
[----:B------:R-:W-:-:S02]  /*94f0*/  @P0 IMAD.MOV.U32 R6, RZ, RZ, R14 ;  /* 0x000000ffff060224 */ /* 0x000fc400078e000e */
[-C--:B-1----:R-:W-:Y:S01]  /*9500*/  FMUL R3, R38, R155.reuse ;  /* 0x0000009b26037220 */ /* 0x082fe20000400000 */
[--C-:B------:R-:W-:Y:S01]  /*9510*/  @P0 IMAD.MOV.U32 R7, RZ, RZ, R15.reuse ;  /* 0x000000ffff070224 */ /* 0x100fe200078e000f */
[----:B------:R-:W-:Y:S01]  /*9520*/  @P3 STG.E desc[UR36][R4.64+0x44], R33 ;  /* 0x0000442104003986 */ /* 0x000fe2000c101924 */
[----:B------:R-:W-:Y:S01]  /*9530*/  ISETP.GT.AND P3, PT, R0, 0x19, P1 ;  /* 0x000000190000780c */ /* 0x000fe20000f64270 */
[----:B------:R-:W-:Y:S01]  /*9540*/  FMUL R9, R40, R155 ;  /* 0x0000009b28097220 */ /* 0x000fe20000400000 */
[----:B------:R-:W-:Y:S01]  /*9550*/  F2FP.TF32.F32.PACK_B R3, R3 ;  /* 0x00000003ff03723e */ /* 0x000fe200024050ff */
[----:B------:R1:W-:Y:S01]  /*9560*/  @P0 STG.E desc[UR36][R6.64+0x40], R13 ;  /* 0x0000400d06000986 */ /* 0x0003e2000c101924 */
[----:B------:R-:W-:Y:S01]  /*9570*/  ISETP.GT.AND P0, PT, R0, 0x18, P2 ;  /* 0x000000180000780c */ /* 0x000fe20001704270 */
[----:B------:R-:W-:Y:S01]  /*9580*/  FMUL R67, R67, R155 ;  /* 0x0000009b43437220 */ /* 0x000fe20000400000 */
[----:B------:R-:W-:Y:S01]  /*9590*/  F2FP.TF32.F32.PACK_B R39, R39 ;  /* 0x00000027ff27723e */ /* 0x000fe200024050ff */
[----:B0-----:R-:W-:Y:S01]  /*95a0*/  FMUL R11, R42, R155 ;  /* 0x0000009b2a0b7220 */ /* 0x001fe20000400000 */
[----:B------:R-:W-:Y:S01]  /*95b0*/  F2FP.TF32.F32.PACK_B R9, R9 ;  /* 0x00000009ff09723e */ /* 0x000fe200024050ff */
[----:B------:R-:W-:Y:S01]  /*95c0*/  FMUL R69, R69, R155 ;  /* 0x0000009b45457220 */ /* 0x000fe20000400000 */
[----:B------:R-:W-:Y:S01]  /*95d0*/  F2FP.TF32.F32.PACK_B R41, R41 ;  /* 0x00000029ff29723e */ /* 0x000fe200024050ff */
[----:B------:R-:W-:Y:S01]  /*95e0*/  FMUL R71, R71, R155 ;  /* 0x0000009b47477220 */ /* 0x000fe20000400000 */
[----:B------:R-:W-:Y:S01]  /*95f0*/  F2FP.TF32.F32.PACK_B R11, R11 ;  /* 0x0000000bff0b723e */ /* 0x000fe200024050ff */
[----:B------:R-:W-:Y:S01]  /*9600*/  FMUL R73, R73, R155 ;  /* 0x0000009b49497220 */ /* 0x000fe20000400000 */
[----:B------:R-:W-:Y:S01]  /*9610*/  F2FP.TF32.F32.PACK_B R43, R43 ;  /* 0x0000002bff2b723e */ /* 0x000fe200024050ff */
[--C-:B-1----:R-:W-:Y:S01]  /*9620*/  @P4 IMAD.MOV.U32 R6, RZ, RZ, R14.reuse ;  /* 0x000000ffff064224 */ /* 0x102fe200078e000e */
[----:B------:R-:W-:Y:S01]  /*9630*/  F2FP.TF32.F32.PACK_B R45, R45 ;  /* 0x0000002dff2d723e */ /* 0x000fe200024050ff */
[--C-:B------:R-:W-:Y:S01]  /*9640*/  @P4 IMAD.MOV.U32 R7, RZ, RZ, R15.reuse ;  /* 0x000000ffff074224 */ /* 0x100fe200078e000f */
[----:B------:R-:W-:Y:S01]  /*9650*/  F2FP.TF32.F32.PACK_B R47, R47 ;  /* 0x0000002fff2f723e */ /* 0x000fe200024050ff */
[----:B------:R-:W-:Y:S01]  /*9660*/  FMUL R75, R75, R155 ;  /* 0x0000009b4b4b7220 */ /* 0x000fe20000400000 */
[----:B------:R-:W-:Y:S01]  /*9670*/  F2FP.TF32.F32.PACK_B R49, R49 ;  /* 0x00000031ff31723e */ /* 0x000fe200024050ff */
[-C--:B------:R-:W-:Y:S01]  /*9680*/  FMUL R77, R77, R155.reuse ;  /* 0x0000009b4d4d7220 */ /* 0x080fe20000400000 */
[----:B------:R0:W-:Y:S01]  /*9690*/  @P4 STG.E desc[UR36][R6.64+0x44], R35 ;  /* 0x0000442306004986 */ /* 0x0001e2000c101924 */
[C---:B------:R-:W-:Y:S01]  /*96a0*/  ISETP.GT.AND P4, PT, R0.reuse, 0x19, P2 ;  /* 0x000000190000780c */ /* 0x040fe20001784270 */
[----:B------:R-:W-:Y:S01]  /*96b0*/  FMUL R79, R79, R155 ;  /* 0x0000009b4f4f7220 */ /* 0x000fe20000400000 */
[----:B------:R-:W-:Y:S01]  /*96c0*/  F2FP.TF32.F32.PACK_B R51, R51 ;  /* 0x00000033ff33723e */ /* 0x000fe200024050ff */
[----:B------:R1:W-:Y:S01]  /*96d0*/  @P5 STG.E desc[UR36][R4.64+0x60], R21 ;  /* 0x0000601504005986 */ /* 0x0003e2000c101924 */
[----:B------:R-:W-:Y:S01]  /*96e0*/  ISETP.GT.AND P5, PT, R0, 0x20, P1 ;  /* 0x000000200000780c */ /* 0x000fe20000fa4270 */
[----:B------:R-:W-:Y:S01]  /*96f0*/  FMUL R13, R80, R155 ;  /* 0x0000009b500d7220 */ /* 0x000fe20000400000 */
[----:B------:R-:W-:Y:S01]  /*9700*/  F2FP.TF32.F32.PACK_B R53, R53 ;  /* 0x00000035ff35723e */ /* 0x000fe200024050ff */
[----:B------:R-:W-:Y:S01]  /*9710*/  @P3 STG.E desc[UR36][R4.64+0x64], R37 ;  /* 0x0000642504003986 */ /* 0x000fe2000c101924 */
[----:B------:R-:W-:Y:S01]  /*9720*/  ISETP.GT.AND P3, PT, R0, 0x21, P1 ;  /* 0x000000210000780c */ /* 0x000fe20000f64270 */
[----:B------:R-:W-:Y:S01]  /*9730*/  FMUL R81, R81, R155 ;  /* 0x0000009b51517220 */ /* 0x000fe20000400000 */
[----:B------:R-:W-:Y:S01]  /*9740*/  F2FP.TF32.F32.PACK_B R55, R55 ;  /* 0x00000037ff37723e */ /* 0x000fe200024050ff */
[----:B0-----:R-:W-:Y:S01]  /*9750*/  @P0 IMAD.MOV.U32 R6, RZ, RZ, R14 ;  /* 0x000000ffff060224 */ /* 0x001fe200078e000e */
[----:B------:R-:W-:Y:S01]  /*9760*/  F2FP.TF32.F32.PACK_B R57, R57 ;  /* 0x00000039ff39723e */ /* 0x000fe200024050ff */
[----:B------:R-:W-:Y:S01]  /*9770*/  @P0 IMAD.MOV.U32 R7, RZ, RZ, R15 ;  /* 0x000000ffff070224 */ /* 0x000fe200078e000f */
[----:B------:R-:W-:Y:S01]  /*9780*/  F2FP.TF32.F32.PACK_B R59, R59 ;  /* 0x0000003bff3b723e */ /* 0x000fe200024050ff */
[----:B------:R-:W-:Y:S01]  /*9790*/  FMUL R83, R83, R155 ;  /* 0x0000009b53537220 */ /* 0x000fe20000400000 */
[----:B------:R-:W-:Y:S01]  /*97a0*/  F2FP.TF32.F32.PACK_B R61, R61 ;  /* 0x0000003dff3d723e */ /* 0x000fe200024050ff */
[-C--:B-1----:R-:W-:Y:S01]  /*97b0*/  FMUL R21, R84, R155.reuse ;  /* 0x0000009b54157220 */ /* 0x082fe20000400000 */
[----:B------:R0:W-:Y:S01]  /*97c0*/  @P0 STG.E desc[UR36][R6.64+0x60], R3 ;  /* 0x0000600306000986 */ /* 0x0001e2000c101924 */
[----:B------:R-:W-:Y:S01]  /*97d0*/  ISETP.GT.AND P0, PT, R0, 0x20, P2 ;  /* 0x000000200000780c */ /* 0x000fe20001704270 */
[----:B------:R-:W-:Y:S01]  /*97e0*/  FMUL R85, R85, R155 ;  /* 0x0000009b55557220 */ /* 0x000fe20000400000 */
[----:B------:R-:W-:Y:S01]  /*97f0*/  F2FP.TF32.F32.PACK_B R63, R63 ;  /* 0x0000003fff3f723e */ /* 0x000fe200024050ff */
[----:B------:R-:W-:Y:S01]  /*9800*/  FMUL R87, R87, R155 ;  /* 0x0000009b57577220 */ /* 0x000fe20000400000 */
[----:B------:R-:W-:-:S02]  /*9810*/  F2FP.TF32.F32.PACK_B R65, R65 ;  /* 0x00000041ff41723e */ /* 0x000fc400024050ff */
[----:B------:R-:W-:Y:S02]  /*9820*/  F2FP.TF32.F32.PACK_B R67, R67 ;  /* 0x00000043ff43723e */ /* 0x000fe400024050ff */
[----:B------:R-:W-:Y:S02]  /*9830*/  F2FP.TF32.F32.PACK_B R69, R69 ;  /* 0x00000045ff45723e */ /* 0x000fe400024050ff */
[----:B------:R-:W-:Y:S01]  /*9840*/  F2FP.TF32.F32.PACK_B R71, R71 ;  /* 0x00000047ff47723e */ /* 0x000fe200024050ff */
[----:B0-----:R-:W-:Y:S02]  /*9850*/  @P4 IMAD.MOV.U32 R6, RZ, RZ, R14 ;  /* 0x000000ffff064224 */ /* 0x001fe400078e000e */
[----:B------:R-:W-:Y:S01]  /*9860*/  FMUL R3, R44, R155 ;  /* 0x0000009b2c037220 */ /* 0x000fe20000400000 */
[----:B------:R-:W-:Y:S01]  /*9870*/  @P4 IMAD.MOV.U32 R7, RZ, RZ, R15 ;  /* 0x000000ffff074224 */ /* 0x000fe200078e000f */
[----:B------:R-:W-:Y:S02]  /*9880*/  F2FP.TF32.F32.PACK_B R73, R73 ;  /* 0x00000049ff49723e */ /* 0x000fe400024050ff */
[----:B------:R-:W-:-:S02]  /*9890*/  F2FP.TF32.F32.PACK_B R75, R75 ;  /* 0x0000004bff4b723e */ /* 0x000fc400024050ff */
[----:B------:R0:W-:Y:S01]  /*98a0*/  @P4 STG.E desc[UR36][R6.64+0x64], R39 ;  /* 0x0000642706004986 */ /* 0x0001e2000c101924 */
[C---:B------:R-:W-:Y:S02]  /*98b0*/  ISETP.GT.AND P4, PT, R0.reuse, 0x21, P2 ;  /* 0x000000210000780c */ /* 0x040fe40001784270 */
[----:B------:R-:W-:Y:S01]  /*98c0*/  F2FP.TF32.F32.PACK_B R3, R3 ;  /* 0x00000003ff03723e */ /* 0x000fe200024050ff */
[----:B------:R1:W-:Y:S01]  /*98d0*/  @P5 STG.E desc[UR36][R4.64+0x80], R9 ;  /* 0x0000800904005986 */ /* 0x0003e2000c101924 */
[C---:B------:R-:W-:Y:S02]  /*98e0*/  ISETP.GT.AND P5, PT, R0.reuse, 0x28, P1 ;  /* 0x000000280000780c */ /* 0x040fe40000fa4270 */
[----:B------:R-:W-:Y:S01]  /*98f0*/  F2FP.TF32.F32.PACK_B R77, R77 ;  /* 0x0000004dff4d723e */ /* 0x000fe200024050ff */
[----:B------:R-:W-:Y:S01]  /*9900*/  @P3 STG.E desc[UR36][R4.64+0x84], R41 ;  /* 0x0000842904003986 */ /* 0x000fe2000c101924 */
[----:B------:R-:W-:Y:S02]  /*9910*/  ISETP.GT.AND P3, PT, R0, 0x29, P1 ;  /* 0x000000290000780c */ /* 0x000fe40000f64270 */
[----:B------:R-:W-:Y:S01]  /*9920*/  F2FP.TF32.F32.PACK_B R79, R79 ;  /* 0x0000004fff4f723e */ /* 0x000fe200024050ff */
[----:B0-----:R-:W-:Y:S01]  /*9930*/  @P0 IMAD.MOV.U32 R6, RZ, RZ, R14 ;  /* 0x000000ffff060224 */ /* 0x001fe200078e000e */
[----:B------:R-:W-:Y:S01]  /*9940*/  F2FP.TF32.F32.PACK_B R13, R13 ;  /* 0x0000000dff0d723e */ /* 0x000fe200024050ff */
[----:B------:R-:W-:Y:S01]  /*9950*/  @P0 IMAD.MOV.U32 R7, RZ, RZ, R15 ;  /* 0x000000ffff070224 */ /* 0x000fe200078e000f */
[----:B------:R-:W-:Y:S01]  /*9960*/  F2FP.TF32.F32.PACK_B R81, R81 ;  /* 0x00000051ff51723e */ /* 0x000fe200024050ff */
[----:B-1----:R-:W-:Y:S01]  /*9970*/  FMUL R9, R46, R155 ;  /* 0x0000009b2e097220 */ /* 0x002fe20000400000 */
[----:B------:R-:W-:-:S02]  /*9980*/  F2FP.TF32.F32.PACK_B R83, R83 ;  /* 0x00000053ff53723e */ /* 0x000fc400024050ff */
[----:B------:R0:W-:Y:S01]  /*9990*/  @P0 STG.E desc[UR36][R6.64+0x80], R11 ;  /* 0x0000800b06000986 */ /* 0x0001e2000c101924 */
[----:B------:R-:W-:Y:S02]  /*99a0*/  ISETP.GT.AND P0, PT, R0, 0x28, P2 ;  /* 0x000000280000780c */ /* 0x000fe40001704270 */
[----:B------:R-:W-:Y:S02]  /*99b0*/  F2FP.TF32.F32.PACK_B R9, R9 ;  /* 0x00000009ff09723e */ /* 0x000fe400024050ff */
[----:B------:R-:W-:Y:S02]  /*99c0*/  F2FP.TF32.F32.PACK_B R21, R21 ;  /* 0x00000015ff15723e */ /* 0x000fe400024050ff */
[----:B------:R-:W-:Y:S02]  /*99d0*/  F2FP.TF32.F32.PACK_B R85, R85 ;  /* 0x00000055ff55723e */ /* 0x000fe400024050ff */
[----:B------:R-:W-:Y:S01]  /*99e0*/  F2FP.TF32.F32.PACK_B R87, R87 ;  /* 0x00000057ff57723e */ /* 0x000fe200024050ff */
[----:B0-----:R-:W-:-:S02]  /*99f0*/  @P4 IMAD.MOV.U32 R6, RZ, RZ, R14 ;  /* 0x000000ffff064224 */ /* 0x001fc400078e000e */
[----:B------:R-:W-:Y:S01]  /*9a00*/  FMUL R11, R48, R155 ;  /* 0x0000009b300b7220 */ /* 0x000fe20000400000 */
[----:B------:R-:W-:-:S04]  /*9a10*/  @P4 IMAD.MOV.U32 R7, RZ, RZ, R15 ;  /* 0x000000ffff074224 */ /* 0x000fc800078e000f */
[----:B------:R-:W-:Y:S01]  /*9a20*/  F2FP.TF32.F32.PACK_B R11, R11 ;  /* 0x0000000bff0b723e */ /* 0x000fe200024050ff */
[----:B------:R0:W-:Y:S01]  /*9a30*/  @P4 STG.E desc[UR36][R6.64+0x84], R43 ;  /* 0x0000842b06004986 */ /* 0x0001e2000c101924 */
[----:B------:R-:W-:-:S03]  /*9a40*/  ISETP.GT.AND P4, PT, R0, 0x29, P2 ;  /* 0x000000290000780c */ /* 0x000fc60001784270 */
[----:B------:R1:W-:Y:S01]  /*9a50*/  @P5 STG.E desc[UR36][R4.64+0xa0], R3 ;  /* 0x0000a00304005986 */ /* 0x0003e2000c101924 */
[----:B------:R-:W-:-:S03]  /*9a60*/  ISETP.GT.AND P5, PT, R0, 0x30, P1 ;  /* 0x000000300000780c */ /* 0x000fc60000fa4270 */
[----:B------:R-:W-:Y:S01]  /*9a70*/  @P3 STG.E desc[UR36][R4.64+0xa4], R45 ;  /* 0x0000a42d04003986 */ /* 0x000fe2000c101924 */
[----:B------:R-:W-:Y:S01]  /*9a80*/  ISETP.GT.AND P3, PT, R0, 0x31, P1 ;  /* 0x000000310000780c */ /* 0x000fe20000f64270 */
[----:B0-----:R-:W-:Y:S02]  /*9a90*/  @P0 IMAD.MOV.U32 R6, RZ, RZ, R14 ;  /* 0x000000ffff060224 */ /* 0x001fe400078e000e */
[----:B------:R-:W-:Y:S02]  /*9aa0*/  @P0 IMAD.MOV.U32 R7, RZ, RZ, R15 ;  /* 0x000000ffff070224 */ /* 0x000fe400078e000f */
[----:B-1----:R-:W-:-:S03]  /*9ab0*/  FMUL R3, R50, R155 ;  /* 0x0000009b32037220 */ /* 0x002fc60000400000 */
[----:B------:R0:W-:Y:S01]  /*9ac0*/  @P0 STG.E desc[UR36][R6.64+0xa0], R9 ;  /* 0x0000a00906000986 */ /* 0x0001e2000c101924 */
[----:B------:R-:W-:Y:S02]  /*9ad0*/  ISETP.GT.AND P0, PT, R0, 0x30, P2 ;  /* 0x000000300000780c */ /* 0x000fe40001704270 */
[----:B------:R-:W-:Y:S01]  /*9ae0*/  F2FP.TF32.F32.PACK_B R3, R3 ;  /* 0x00000003ff03723e */ /* 0x000fe200024050ff */
[----:B0-----:R-:W-:Y:S02]  /*9af0*/  @P4 IMAD.MOV.U32 R6, RZ, RZ, R14 ;  /* 0x000000ffff064224 */ /* 0x001fe400078e000e */
        /* <DEDUP_REMOVED lines=69> */
[----:B------:R-:W-:Y:S01]  /*9f50*/  @P3 STG.E desc[UR36][R4.64+0x144], R65 ;  /* 0x0001444104003986 */ /* 0x000fe2000c101924 */
[----:B------:R-:W-:-:S03]  /*9f60*/  ISETP.GT.AND P3, PT, R0, 0x59, P1 ;  /* 0x000000590000780c */ /* 0x000fc60000f64270 */
[----:B------:R1:W-:Y:S01]  /*9f70*/  @P5 STG.E desc[UR36][R4.64+0x140], R9 ;  /* 0x0001400904005986 */ /* 0x0003e2000c101924 */
[----:B------:R-:W-:Y:S01]  /*9f80*/  ISETP.GT.AND P5, PT, R0, 0x58, P1 ;  /* 0x000000580000780c */ /* 0x000fe20000fa4270 */
[----:B0-----:R-:W-:Y:S02]  /*9f90*/  @P0 IMAD.MOV.U32 R6, RZ, RZ, R14 ;  /* 0x000000ffff060224 */ /* 0x001fe400078e000e */
[----:B------:R-:W-:-:S05]  /*9fa0*/  @P0 IMAD.MOV.U32 R7, RZ, RZ, R15 ;  /* 0x000000ffff070224 */ /* 0x000fca00078e000f */
[----:B------:R0:W-:Y:S01]  /*9fb0*/  @P0 STG.E desc[UR36][R6.64+0x140], R11 ;  /* 0x0001400b06000986 */ /* 0x0001e2000c101924 */
[----:B------:R-:W-:Y:S01]  /*9fc0*/  ISETP.GT.AND P0, PT, R0, 0x58, P2 ;  /* 0x000000580000780c */ /* 0x000fe20001704270 */
[----:B-1----:R-:W-:-:S05]  /*9fd0*/  FMUL R9, R70, R155 ;  /* 0x0000009b46097220 */ /* 0x002fca0000400000 */
        /* <DEDUP_REMOVED lines=50> */
[----:B------:R-:W-:-:S05]  /*a300*/  @P4 IMAD.MOV.U32 R7, RZ, RZ, R15 ;  /* 0x000000ffff074224 */ /* 0x000fca00078e000f */
[----:B------:R0:W-:Y:S01]  /*a310*/  @P4 STG.E desc[UR36][R6.64+0x1a4], R79 ;  /* 0x0001a44f06004986 */ /* 0x0001e2000c101924 */
[----:B------:R-:W-:-:S03]  /*a320*/  ISETP.GT.AND P4, PT, R0, 0x71, P2 ;  /* 0x000000710000780c */ /* 0x000fc60001784270 */
[----:B------:R-:W-:Y:S01]  /*a330*/  @P3 STG.E desc[UR36][R4.64+0x1c0], R13 ;  /* 0x0001c00d04003986 */ /* 0x000fe2000c101924 */
[C---:B------:R-:W-:Y:S02]  /*a340*/  ISETP.GT.AND P3, PT, R0.reuse, 0x78, P1 ;  /* 0x000000780000780c */ /* 0x040fe40000f64270 */
[C---:B------:R-:W-:Y:S01]  /*a350*/  ISETP.GT.AND P1, PT, R0.reuse, 0x79, P1 ;  /* 0x000000790000780c */ /* 0x040fe20000f24270 */
[----:B------:R-:W-:Y:S01]  /*a360*/  @P5 STG.E desc[UR36][R4.64+0x1c4], R81 ;  /* 0x0001c45104005986 */ /* 0x000fe2000c101924 */
[C---:B------:R-:W-:Y:S02]  /*a370*/  ISETP.GT.AND P5, PT, R0.reuse, 0x78, P2 ;  /* 0x000000780000780c */ /* 0x040fe400017a4270 */
[----:B------:R-:W-:Y:S01]  /*a380*/  ISETP.GT.AND P2, PT, R0, 0x79, P2 ;  /* 0x000000790000780c */ /* 0x000fe20001744270 */
[----:B0-----:R-:W-:Y:S02]  /*a390*/  @P0 IMAD.MOV.U32 R6, RZ, RZ, R14 ;  /* 0x000000ffff060224 */ /* 0x001fe400078e000e */
[----:B------:R-:W-:-:S05]  /*a3a0*/  @P0 IMAD.MOV.U32 R7, RZ, RZ, R15 ;  /* 0x000000ffff070224 */ /* 0x000fca00078e000f */
[----:B------:R0:W-:Y:S02]  /*a3b0*/  @P0 STG.E desc[UR36][R6.64+0x1c0], R3 ;  /* 0x0001c00306000986 */ /* 0x0001e4000c101924 */
[----:B0-----:R-:W-:Y:S02]  /*a3c0*/  @P4 IMAD.MOV.U32 R6, RZ, RZ, R14 ;  /* 0x000000ffff064224 */ /* 0x001fe400078e000e */
[----:B------:R-:W-:-:S05]  /*a3d0*/  @P4 IMAD.MOV.U32 R7, RZ, RZ, R15 ;  /* 0x000000ffff074224 */ /* 0x000fca00078e000f */
[----:B------:R-:W-:Y:S04]  /*a3e0*/  @P4 STG.E desc[UR36][R6.64+0x1c4], R83 ;  /* 0x0001c45306004986 */ /* 0x000fe8000c101924 */
[----:B------:R-:W-:Y:S04]  /*a3f0*/  @P3 STG.E desc[UR36][R4.64+0x1e0], R21 ;  /* 0x0001e01504003986 */ /* 0x000fe8000c101924 */
[----:B------:R0:W-:Y:S02]  /*a400*/  @P1 STG.E desc[UR36][R4.64+0x1e4], R85 ;  /* 0x0001e45504001986 */ /* 0x0001e4000c101924 */
[----:B0-----:R-:W-:-:S02]  /*a410*/  @P5 IMAD.MOV.U32 R4, RZ, RZ, R14 ;  /* 0x000000ffff045224 */ /* 0x001fc400078e000e */
[----:B------:R-:W-:-:S05]  /*a420*/  @P5 IMAD.MOV.U32 R5, RZ, RZ, R15 ;  /* 0x000000ffff055224 */ /* 0x000fca00078e000f */
[----:B------:R0:W-:Y:S04]  /*a430*/  @P5 STG.E desc[UR36][R4.64+0x1e0], R9 ;  /* 0x0001e00904005986 */ /* 0x0001e8000c101924 */
[----:B------:R0:W-:Y:S02]  /*a440*/  @P2 STG.E desc[UR36][R14.64+0x1e4], R87 ;  /* 0x0001e4570e002986 */ /* 0x0001e4000c101924 */
.L_x_284:
[----:B------:R-:W-:Y:S05]  /*a450*/  BSYNC B0 ;  /* 0x0000000000007941 */ /* 0x000fea0003800000 */
.L_x_32:
[----:B------:R-:W-:Y:S01]  /*a460*/  ULDC UR4, c[0x0][0xc] ;  /* 0x0000030000047ab9 */ /* 0x000fe20000000800 */
[----:B------:R-:W-:Y:S01]  /*a470*/  ULDC UR5, c[0x0][0x10] ;  /* 0x0000040000057ab9 */ /* 0x000fe20000000800 */
[----:B0-----:R-:W0:Y:S01]  /*a480*/  LDC R3, c[0x0][0x14] ;  /* 0x00000500ff037b82 */ /* 0x001e220000000800 */
[----:B------:R-:W-:Y:S01]  /*a490*/  UIMAD.WIDE.U32 UR4, UR4, UR5, URZ ;  /* 0x00000005040472a5 */ /* 0x000fe2000f8e003f */
[----:B------:R-:W-:Y:S01]  /*a4a0*/  PRMT R0, RZ, 0x7610, R0 ;  /* 0x00007610ff007816 */ /* 0x000fe20000000000 */
[----:B-----5:R-:W-:Y:S02]  /*a4b0*/  IMAD.MOV.U32 R154, RZ, RZ, -0x1 ;  /* 0xffffffffff9a7424 */ /* 0x020fe400078e00ff */
[----:B------:R-:W-:Y:S02]  /*a4c0*/  IMAD.MOV.U32 R23, RZ, RZ, -0x1 ;  /* 0xffffffffff177424 */ /* 0x000fe400078e00ff */
[----:B0-----:R-:W-:-:S04]  /*a4d0*/  IMAD.WIDE.U32 R16, R3, UR4, R16 ;  /* 0x0000000403107c25 */ /* 0x001fc8000f8e0010 */
[----:B------:R-:W-:Y:S01]  /*a4e0*/  IMAD R3, R3, UR5, RZ ;  /* 0x0000000503037c24 */ /* 0x000fe2000f8e02ff */
[----:B------:R-:W-:Y:S02]  /*a4f0*/  ULDC.64 UR4, c[0x0][0x650] ;  /* 0x0001940000047ab9 */ /* 0x000fe40000000a00 */
[----:B------:R-:W-:Y:S01]  /*a500*/  ISETP.GE.U32.AND P0, PT, R16, UR4, PT ;  /* 0x0000000410007c0c */ /* 0x000fe2000bf06070 */
[----:B------:R-:W-:-:S05]  /*a510*/  IMAD.IADD R17, R17, 0x1, R3 ;  /* 0x0000000111117824 */ /* 0x000fca00078e0203 */
[----:B------:R-:W-:-:S13]  /*a520*/  ISETP.GE.U32.AND.EX P0, PT, R17, UR5, PT, P0 ;  /* 0x0000000511007c0c */ /* 0x000fda000bf06100 */
[----:B------:R-:W-:Y:S05]  /*a530*/  @P0 BRA `(.L_x_285) ;  /* 0x0000000400640947 */ /* 0x000fea0003800000 */
[----:B------:R-:W0:Y:S01]  /*a540*/  S2R R12, SR_CTAID.X ;  /* 0x00000000000c7919 */ /* 0x000e220000002500 */
[----:B---3--:R-:W3:Y:S01]  /*a550*/  LDC.64 R10, c[0x0][0x628] ;  /* 0x00018a00ff0a7b82 */ /* 0x008ee20000000a00 */
[----:B------:R-:W-:Y:S01]  /*a560*/  ULDC UR4, c[0x0][0x150] ;  /* 0x0000540000047ab9 */ /* 0x000fe20000000800 */
[----:B------:R-:W-:Y:S01]  /*a570*/  IMAD.MOV.U32 R8, RZ, RZ, R16 ;  /* 0x000000ffff087224 */ /* 0x000fe200078e0010 */
[----:B------:R-:W0:Y:S01]  /*a580*/  S2R R24, SR_CTAID.Y ;  /* 0x0000000000187919 */ /* 0x000e220000002600 */
[----:B------:R-:W-:-:S04]  /*a590*/  IMAD.MOV.U32 R9, RZ, RZ, R17 ;  /* 0x000000ffff097224 */ /* 0x000fc800078e0011 */
[----:B------:R-:W1:Y:S08]  /*a5a0*/  LDC R21, c[0x0][0x144] ;  /* 0x00005100ff157b82 */ /* 0x000e700000000800 */
[----:B------:R-:W1:Y:S08]  /*a5b0*/  LDC R0, c[0x0][0x630] ;  /* 0x00018c00ff007b82 */ /* 0x000e700000000800 */
[----:B------:R-:W1:Y:S01]  /*a5c0*/  LDC.64 R14, c[0x0][0x620] ;  /* 0x00018800ff0e7b82 */ /* 0x000e620000000a00 */
[----:B---3--:R-:W-:-:S04]  /*a5d0*/  ISETP.NE.U32.AND P0, PT, R10, RZ, PT ;  /* 0x000000ff0a00720c */ /* 0x008fc80003f05070 */
[----:B------:R-:W-:Y:S02]  /*a5e0*/  ISETP.NE.AND.EX P0, PT, R11, RZ, PT, P0 ;  /* 0x000000ff0b00720c */ /* 0x000fe40003f05300 */
[----:B0-----:R-:W-:-:S05]  /*a5f0*/  I2FP.F32.U32 R3, R12 ;  /* 0x0000000c00037245 */ /* 0x001fca0000201000 */
[----:B------:R-:W-:-:S04]  /*a600*/  FMUL R3, R3, UR4 ;  /* 0x0000000403037c20 */ /* 0x000fc80008400000 */
[----:B------:R0:W3:Y:S02]  /*a610*/  F2I.U32.TRUNC.NTZ R20, R3 ;  /* 0x0000000300147305 */ /* 0x0000e4000020f000 */
[----:B------:R-:W-:Y:S05]  /*a620*/  @!P0 BRA `(.L_x_286) ;  /* 0x0000000000288947 */ /* 0x000fea0003800000 */
[----:B0-----:R-:W0:Y:S02]  /*a630*/  LDC R3, c[0x0][0x634] ;  /* 0x00018d00ff037b82 */ /* 0x001e240000000800 */
        /* <DEDUP_REMOVED lines=9> */
.L_x_286:
[----:B------:R-:W5:Y:S01]  /*a6d0*/  LDC.64 R30, c[0x0][0x640] ;  /* 0x00019000ff1e7b82 */ /* 0x000f620000000a00 */
[-CC-:B-1----:R-:W-:Y:S01]  /*a6e0*/  SHF.R.U64 R23, R8, R0.reuse, R9.reuse ;  /* 0x0000000008177219 */ /* 0x182fe20000001209 */
[----:B---3--:R-:W-:Y:S01]  /*a6f0*/  IMAD.MOV R20, RZ, RZ, -R20 ;  /* 0x000000ffff147224 */ /* 0x008fe200078e0a14 */
[----:B------:R-:W-:Y:S01]  /*a700*/  SHF.R.U32.HI R0, RZ, R0, R9 ;  /* 0x00000000ff007219 */ /* 0x000fe20000011609 */
[----:B------:R-:W-:Y:S01]  /*a710*/  ULDC UR4, c[0x0][0x154] ;  /* 0x0000550000047ab9 */ /* 0x000fe20000000800 */
[----:B0-----:R-:W-:Y:S01]  /*a720*/  IADD3 R3, P0, RZ, -R23, RZ ;  /* 0x80000017ff037210 */ /* 0x001fe20007f1e0ff */
[----:B------:R-:W-:Y:S02]  /*a730*/  IMAD R26, R21, R20, R12 ;  /* 0x00000014151a7224 */ /* 0x000fe400078e020c */
[----:B------:R-:W0:Y:S01]  /*a740*/  LDC R6, c[0x0][0x618] ;  /* 0x00018600ff067b82 */ /* 0x000e220000000800 */
[----:B------:R-:W-:Y:S02]  /*a750*/  IMAD.MOV.U32 R7, RZ, RZ, 0x1 ;  /* 0x00000001ff077424 */ /* 0x000fe400078e00ff */
[----:B------:R-:W-:-:S04]  /*a760*/  IMAD.X R5, RZ, RZ, ~R0, P0 ;  /* 0x000000ffff057224 */ /* 0x000fc800000e0e00 */
[-C--:B------:R-:W-:Y:S01]  /*a770*/  IMAD R0, R5, R14.reuse, RZ ;  /* 0x0000000e05007224 */ /* 0x080fe200078e02ff */
[----:B------:R-:W1:Y:S01]  /*a780*/  LDC R8, c[0x0][0x608] ;  /* 0x00018200ff087b82 */ /* 0x000e620000000800 */
[----:B------:R-:W-:-:S04]  /*a790*/  IMAD.WIDE.U32 R4, R3, R14, R16 ;  /* 0x0000000e03047225 */ /* 0x000fc800078e0010 */
[----:B------:R-:W-:Y:S01]  /*a7a0*/  IMAD R3, R3, R15, R0 ;  /* 0x0000000f03037224 */ /* 0x000fe200078e0200 */
[----:B------:R-:W-:Y:S02]  /*a7b0*/  I2FP.F32.U32 R0, R24 ;  /* 0x0000001800007245 */ /* 0x000fe40000201000 */
[----:B------:R-:W3:Y:S01]  /*a7c0*/  LDC R28, c[0x0][0x658] ;  /* 0x00019600ff1c7b82 */ /* 0x000ee20000000800 */
[----:B------:R-:W-:Y:S01]  /*a7d0*/  IMAD.IADD R3, R5, 0x1, R3 ;  /* 0x0000000105037824 */ /* 0x000fe200078e0203 */
[----:B-----5:R-:W-:Y:S01]  /*a7e0*/  ISETP.NE.U32.AND P0, PT, R30, RZ, PT ;  /* 0x000000ff1e00720c */ /* 0x020fe20003f05070 */
[----:B------:R-:W-:Y:S01]  /*a7f0*/  FMUL R0, R0, UR4 ;  /* 0x0000000400007c20 */ /* 0x000fe20008400000 */
[----:B------:R-:W-:Y:S02]  /*a800*/  IMAD.MOV.U32 R5, RZ, RZ, -0x1 ;  /* 0xffffffffff057424 */ /* 0x000fe400078e00ff */
[----:B------:R-:W-:Y:S01]  /*a810*/  ISETP.NE.AND.EX P0, PT, R31, RZ, PT, P0 ;  /* 0x000000ff1f00720c */ /* 0x000fe20003f05300 */
[----:B------:R1:W2:Y:S01]  /*a820*/  F2I.U32.TRUNC.NTZ R13, R0 ;  /* 0x00000000000d7305 */ /* 0x0002a2000020f000 */
[----:B------:R-:W2:Y:S01]  /*a830*/  LDC R15, c[0x0][0x148] ;  /* 0x00005200ff0f7b82 */ /* 0x000ea20000000800 */
[----:B0-----:R-:W-:-:S02]  /*a840*/  SHF.R.U64 R12, R4, R6, R3 ;  /* 0x00000006040c7219 */ /* 0x001fc40000001203 */
[----:B------:R-:W-:-:S05]  /*a850*/  SHF.R.U32.HI R3, RZ, R6, R3 ;  /* 0x00000006ff037219 */ /* 0x000fca0000011603 */
[----:B------:R-:W0:Y:S01]  /*a860*/  LDC R20, c[0x0][0x600] ;  /* 0x00018000ff147b82 */ /* 0x000e220000000800 */
[-CC-:B-1----:R-:W-:Y:S02]  /*a870*/  SHF.R.U64 R10, R12, R8.reuse, R3.reuse ;  /* 0x000000080c0a7219 */ /* 0x182fe40000001203 */
[----:B------:R-:W-:-:S05]  /*a880*/  SHF.R.U32.HI R3, RZ, R8, R3 ;  /* 0x00000008ff037219 */ /* 0x000fca0000011603 */
[----:B------:R-:W1:Y:S01]  /*a890*/  LDC R21, c[0x0][0x648] ;  /* 0x00019200ff157b82 */ /* 0x000e620000000800 */
[-C--:B---3--:R-:W-:Y:S02]  /*a8a0*/  SHF.L.U32 R4, R5, R28.reuse, RZ ;  /* 0x0000001c05047219 */ /* 0x088fe400000006ff */
[-CC-:B------:R-:W-:Y:S02]  /*a8b0*/  SHF.R.U64 R14, R10, R28.reuse, R3.reuse ;  /* 0x0000001c0a0e7219 */ /* 0x180fe40000001203 */
[----:B------:R-:W-:Y:S02]  /*a8c0*/  SHF.R.U32.HI R5, RZ, R28, R3 ;  /* 0x0000001cff057219 */ /* 0x000fe40000011603 */
[----:B------:R-:W-:Y:S01]  /*a8d0*/  LOP3.LUT R153, RZ, R4, RZ, 0x33, !PT ;  /* 0x00000004ff997212 */ /* 0x000fe200078e33ff */
[----:B------:R-:W3:Y:S01]  /*a8e0*/  LDC R25, c[0x0][0x638] ;  /* 0x00018e00ff197b82 */ /* 0x000ee20000000800 */
[----:B------:R-:W-:Y:S01]  /*a8f0*/  SHF.L.U32 R28, R7, R28, RZ ;  /* 0x0000001c071c7219 */ /* 0x000fe200000006ff */
[----:B------:R-:W-:-:S06]  /*a900*/  IMAD.MOV.U32 R4, RZ, RZ, R14 ;  /* 0x000000ffff047224 */ /* 0x000fcc00078e000e */
[----:B------:R-:W0:Y:S01]  /*a910*/  LDC R27, c[0x0][0x610] ;  /* 0x00018400ff1b7b82 */ /* 0x000e220000000800 */
[----:B------:R-:W-:Y:S05]  /*a920*/  @!P0 BRA `(.L_x_287) ;  /* 0x0000000000288947 */ /* 0x000fea0003800000 */
[----:B------:R-:W5:Y:S02]  /*a930*/  LDC R3, c[0x0][0x64c] ;  /* 0x00019300ff037b82 */ /* 0x000f640000000800 */
[----:B-----5:R-:W-:-:S05]  /*a940*/  IADD3 R3, P0, R14, R3, RZ ;  /* 0x000000030e037210 */ /* 0x020fca0007f1e0ff */
        /* <DEDUP_REMOVED lines=8> */
.L_x_287:
[----:B------:R-:W-:Y:S01]  /*a9d0*/  ISETP.NE.AND P0, PT, R2, 0x1, PT ;  /* 0x000000010200780c */ /* 0x000fe20003f05270 */
[----:B--2---:R-:W-:Y:S01]  /*a9e0*/  IMAD.MOV R13, RZ, RZ, -R13 ;  /* 0x000000ffff0d7224 */ /* 0x004fe200078e0a0d */
[----:B-1----:R-:W-:Y:S01]  /*a9f0*/  SHF.R.U64 R0, R4, R21, R5 ;  /* 0x0000001504007219 */ /* 0x002fe20000001205 */
[----:B0-----:R-:W-:Y:S01]  /*aa00*/  VIADD R5, R20, 0xffffffff ;  /* 0xffffffff14057836 */ /* 0x001fe20000000000 */
[----:B------:R-:W-:-:S03]  /*aa10*/  LOP3.LUT R153, R10, R153, RZ, 0xc0, !PT ;  /* 0x000000990a997212 */ /* 0x000fc600078ec0ff */
[----:B------:R-:W-:Y:S01]  /*aa20*/  IMAD.MOV R3, RZ, RZ, -R0 ;  /* 0x000000ffff037224 */ /* 0x000fe200078e0a00 */
[----:B------:R-:W-:Y:S01]  /*aa30*/  LOP3.LUT R5, R12, R5, RZ, 0xc0, !PT ;  /* 0x000000050c057212 */ /* 0x000fe200078ec0ff */
[----:B------:R-:W-:Y:S02]  /*aa40*/  IMAD R153, R28, R0, R153 ;  /* 0x000000001c997224 */ /* 0x000fe400078e0299 */
[----:B---3--:R-:W-:Y:S02]  /*aa50*/  IMAD R0, R3, R25, R14 ;  /* 0x0000001903007224 */ /* 0x008fe400078e020e */
[----:B------:R-:W-:Y:S02]  /*aa60*/  @P0 IMAD R26, R15, R13, R24 ;  /* 0x0000000d0f1a0224 */ /* 0x000fe400078e0218 */
[----:B------:R-:W-:Y:S02]  /*aa70*/  IMAD R4, R0, R20, R5 ;  /* 0x0000001400047224 */ /* 0x000fe400078e0205 */
[----:B------:R-:W-:-:S02]  /*aa80*/  IMAD R153, R153, R27, R26 ;  /* 0x0000001b99997224 */ /* 0x000fc400078e021a */
[----:B------:R-:W-:-:S03]  /*aa90*/  IMAD.MOV.U32 R3, RZ, RZ, 0x1 ;  /* 0x00000001ff037424 */ /* 0x000fc600078e00ff */
[----:B------:R-:W-:Y:S02]  /*aaa0*/  SEL R154, R4, R153, !P0 ;  /* 0x00000099049a7207 */ /* 0x000fe40004000000 */
[----:B------:R-:W-:Y:S02]  /*aab0*/  PRMT R0, R3, 0x7610, R0 ;  /* 0x0000761003007816 */ /* 0x000fe40000000000 */
[----:B------:R-:W-:-:S07]  /*aac0*/  SEL R153, R153, R4, !P0 ;  /* 0x0000000499997207 */ /* 0x000fce0004000000 */
.L_x_285:
[----:B------:R-:W-:-:S13]  /*aad0*/  LOP3.LUT P0, RZ, R0, 0xff, RZ, 0xc0, !PT ;  /* 0x000000ff00ff7812 */ /* 0x000fda000780c0ff */
[----:B------:R-:W-:Y:S05]  /*aae0*/  @P0 BRA `(.L_x_288) ;  /* 0xffffff6400c40947 */ /* 0x000fea000383ffff */
[----:B------:R-:W-:Y:S05]  /*aaf0*/  EXIT ;  /* 0x000000000000794d */ /* 0x000fea0003800000 */
.L_x_7:
[----:B0-----:R-:W-:Y:S01]  /*ab00*/  ULDC.64 UR4, c[0x0][0x650] ;  /* 0x0001940000047ab9 */ /* 0x001fe20000000a00 */
        /* <DEDUP_REMOVED lines=25> */
.L_x_290:
[----:B------:R-:W0:Y:S01]  /*aca0*/  LDC.64 R28, c[0x0][0x640] ;  /* 0x00019000ff1c7b82 */ /* 0x000e220000000a00 */
[-CC-:B------:R-:W-:Y:S01]  /*acb0*/  SHF.R.U64 R22, R12, R6.reuse, R13.reuse ;  /* 0x000000060c167219 */ /* 0x180fe2000000120d */
[----:B------:R-:W-:Y:S01]  /*acc0*/  IMAD.MOV.U32 R30, RZ, RZ, 0x1 ;  /* 0x00000001ff1e7424 */ /* 0x000fe200078e00ff */
[----:B------:R-:W-:Y:S02]  /*acd0*/  SHF.R.U32.HI R6, RZ, R6, R13 ;  /* 0x00000006ff067219 */ /* 0x000fe4000001160d */
        /* <DEDUP_REMOVED lines=8> */
[----:B------:R-:W-:Y:S01]  /*ad60*/  IMAD.IADD R9, R9, 0x1, R11 ;  /* 0x0000000109097824 */ /* 0x000fe200078e020b */
[----:B0-----:R-:W-:-:S04]  /*ad70*/  ISETP.NE.U32.AND P0, PT, R28, RZ, PT ;  /* 0x000000ff1c00720c */ /* 0x001fc80003f05070 */
[----:B------:R-:W-:Y:S02]  /*ad80*/  ISETP.NE.AND.EX P0, PT, R29, RZ, PT, P0 ;  /* 0x000000ff1d00720c */ /* 0x000fe40003f05300 */
[----:B------:R-:W0:Y:S01]  /*ad90*/  LDC R20, c[0x0][0x600] ;  /* 0x00018000ff147b82 */ /* 0x000e220000000800 */
[-CC-:B-1----:R-:W-:Y:S01]  /*ada0*/  SHF.R.U64 R14, R8, R10.reuse, R9.reuse ;  /* 0x0000000a080e7219 */ /* 0x182fe20000001209 */
[----:B------:R-:W-:Y:S01]  /*adb0*/  IMAD.MOV.U32 R8, RZ, RZ, -0x1 ;  /* 0xffffffffff087424 */ /* 0x000fe200078e00ff */
[----:B------:R-:W-:-:S05]  /*adc0*/  SHF.R.U32.HI R9, RZ, R10, R9 ;  /* 0x0000000aff097219 */ /* 0x000fca0000011609 */
[----:B------:R-:W1:Y:S01]  /*add0*/  LDC R24, c[0x0][0x648] ;  /* 0x00019200ff187b82 */ /* 0x000e620000000800 */
[-CC-:B--2---:R-:W-:Y:S02]  /*ade0*/  SHF.R.U64 R23, R14, R12.reuse, R9.reuse ;  /* 0x0000000c0e177219 */ /* 0x184fe40000001209 */
[----:B------:R-:W-:-:S05]  /*adf0*/  SHF.R.U32.HI R6, RZ, R12, R9 ;  /* 0x0000000cff067219 */ /* 0x000fca0000011609 */
[----:B------:R-:W2:Y:S01]  /*ae00*/  LDC R26, c[0x0][0x638] ;  /* 0x00018e00ff1a7b82 */ /* 0x000ea20000000800 */
[-C--:B---3--:R-:W-:Y:S02]  /*ae10*/  SHF.L.U32 R8, R8, R27.reuse, RZ ;  /* 0x0000001b08087219 */ /* 0x088fe400000006ff */
[-CC-:B------:R-:W-:Y:S02]  /*ae20*/  SHF.R.U64 R25, R23, R27.reuse, R6.reuse ;  /* 0x0000001b17197219 */ /* 0x180fe40000001206 */
[----:B------:R-:W-:Y:S02]  /*ae30*/  LOP3.LUT R32, RZ, R8, RZ, 0x33, !PT ;  /* 0x00000008ff207212 */ /* 0x000fe400078e33ff */
[----:B------:R-:W-:Y:S01]  /*ae40*/  SHF.R.U32.HI R9, RZ, R27, R6 ;  /* 0x0000001bff097219 */ /* 0x000fe20000011606 */
[----:B------:R-:W3:Y:S01]  /*ae50*/  LDC R31, c[0x0][0x610] ;  /* 0x00018400ff1f7b82 */ /* 0x000ee20000000800 */
[----:B------:R-:W-:Y:S01]  /*ae60*/  IMAD.MOV.U32 R8, RZ, RZ, R25 ;  /* 0x000000ffff087224 */ /* 0x000fe200078e0019 */
[----:B------:R-:W-:Y:S06]  /*ae70*/  @!P0 BRA `(.L_x_291) ;  /* 0x0000000000288947 */ /* 0x000fec0003800000 */
        /* <DEDUP_REMOVED lines=10> */
.L_x_291:
[----:B------:R-:W-:Y:S01]  /*af20*/  ISETP.NE.AND P0, PT, R2, 0x1, PT ;  /* 0x000000010200780c */ /* 0x000fe20003f05270 */
[----:B------:R-:W-:Y:S01]  /*af30*/  IMAD.MOV.U32 R13, RZ, RZ, R22 ;  /* 0x000000ffff0d7224 */ /* 0x000fe200078e0016 */
[----:B-1----:R-:W-:Y:S01]  /*af40*/  SHF.R.U64 R6, R8, R24, R9 ;  /* 0x0000001808067219 */ /* 0x002fe20000001209 */
[----:B0-----:R-:W-:Y:S01]  /*af50*/  VIADD R9, R20, 0xffffffff ;  /* 0xffffffff14097836 */ /* 0x001fe20000000000 */
[----:B------:R-:W-:Y:S02]  /*af60*/  SHF.L.U32 R30, R30, R27, RZ ;  /* 0x0000001b1e1e7219 */ /* 0x000fe400000006ff */
[----:B------:R-:W-:Y:S01]  /*af70*/  LOP3.LUT R5, R23, R32, RZ, 0xc0, !PT ;  /* 0x0000002017057212 */ /* 0x000fe200078ec0ff */
[----:B------:R-:W-:-:S04]  /*af80*/  IMAD.MOV R8, RZ, RZ, -R6 ;  /* 0x000000ffff087224 */ /* 0x000fc800078e0a06 */
[----:B------:R-:W-:Y:S01]  /*af90*/  IMAD R6, R30, R6, R5 ;  /* 0x000000061e067224 */ /* 0x000fe200078e0205 */
[----:B------:R-:W-:Y:S01]  /*afa0*/  LOP3.LUT R5, R14, R9, RZ, 0xc0, !PT ;  /* 0x000000090e057212 */ /* 0x000fe200078ec0ff */
[----:B------:R-:W-:Y:S02]  /*afb0*/  @P0 IMAD R3, R7, R21, R4 ;  /* 0x0000001507030224 */ /* 0x000fe400078e0204 */
[----:B--2---:R-:W-:Y:S02]  /*afc0*/  IMAD R4, R8, R26, R25 ;  /* 0x0000001a08047224 */ /* 0x004fe400078e0219 */
[----:B---3--:R-:W-:Y:S02]  /*afd0*/  IMAD R3, R6, R31, R3 ;  /* 0x0000001f06037224 */ /* 0x008fe400078e0203 */
[----:B------:R-:W-:Y:S02]  /*afe0*/  IMAD R4, R4, R20, R5 ;  /* 0x0000001404047224 */ /* 0x000fe400078e0205 */
[----:B------:R-:W-:-:S03]  /*aff0*/  IMAD.MOV.U32 R6, RZ, RZ, 0x1 ;  /* 0x00000001ff067424 */ /* 0x000fc600078e00ff */
[----:B------:R-:W-:Y:S02]  /*b000*/  SEL R20, R4, R3, !P0 ;  /* 0x0000000304147207 */ /* 0x000fe40004000000 */
[----:B------:R-:W-:-:S07]  /*b010*/  SEL R12, R3, R4, !P0 ;  /* 0x00000004030c7207 */ /* 0x000fce0004000000 */
.L_x_289:
[----:B------:R-:W-:-:S08]  /*b020*/  NOP ;  /* 0x0000000000007918 */ /* 0x000fd00000000000 */
[----:B------:R-:W0:-:S00]  /*b030*/  USETMAXREG.DEALLOC.CTAPOOL 0x28 ;  /* 0x00000028000079c8 */ /* 0x000e0000080e0500 */
[----:B0-----:R-:W-:-:S13]  /*b040*/  ISETP.NE.AND P0, PT, R0, RZ, PT ;  /* 0x000000ff0000720c */ /* 0x001fda0003f05270 */
[----:B------:R-:W-:Y:S05]  /*b050*/  @P0 EXIT ;  /* 0x000000000000094d */ /* 0x000fea0003800000 */
[----:B------:R-:W-:Y:S01]  /*b060*/  LOP3.LUT P0, RZ, R6, 0xff, RZ, 0xc0, !PT ;  /* 0x000000ff06ff7812 */ /* 0x000fe2000780c0ff */
[----:B------:R-:W-:Y:S02]  /*b070*/  IMAD.MOV.U32 R10, RZ, RZ, 0x1 ;  /* 0x00000001ff0a7424 */ /* 0x000fe400078e00ff */
[----:B------:R-:W-:-:S10]  /*b080*/  IMAD.MOV.U32 R9, RZ, RZ, RZ ;  /* 0x000000ffff097224 */ /* 0x000fd400078e00ff */
[----:B------:R-:W-:Y:S05]  /*b090*/  @!P0 BRA `(.L_x_292) ;  /* 0x0000000c00848947 */ /* 0x000fea0003800000 */
[----:B------:R-:W0:Y:S01]  /*b0a0*/  LDC R0, c[0x0][0x28c] ;  /* 0x0000a300ff007b82 */ /* 0x000e220000000800 */
[----:B------:R-:W-:Y:S01]  /*b0b0*/  ULDC UR5, c[0x0][0x658] ;  /* 0x0001960000057ab9 */ /* 0x000fe20000000800 */
[----:B------:R-:W-:Y:S01]  /*b0c0*/  UMOV UR11, 0xffffffff ;  /* 0xffffffff000b7882 */ /* 0x000fe20000000000 */
[----:B------:R-:W-:Y:S01]  /*b0d0*/  UMOV UR15, 0x1 ;  /* 0x00000001000f7882 */ /* 0x000fe20000000000 */
[----:B------:R-:W-:Y:S01]  /*b0e0*/  USHF.L.U32 UR11, UR11, UR5, URZ ;  /* 0x000000050b0b7299 */ /* 0x000fe2000800063f */
[----:B------:R-:W-:Y:S01]  /*b0f0*/  BSSY B0, `(.L_x_292) ;  /* 0x00000db000007945 */ /* 0x000fe20003800000 */
[----:B------:R-:W-:Y:S01]  /*b100*/  ULDC UR9, c[0x0][0xc] ;  /* 0x0000030000097ab9 */ /* 0x000fe20000000800 */
[----:B------:R-:W-:Y:S01]  /*b110*/  ULDC UR14, c[0x0][0x10] ;  /* 0x00000400000e7ab9 */ /* 0x000fe20000000800 */
[----:B------:R-:W1:Y:S01]  /*b120*/  S2UR UR8, SR_CgaCtaId ;  /* 0x00000000000879c3 */ /* 0x000e620000008800 */
[----:B------:R-:W-:Y:S01]  /*b130*/  ULOP3.LUT UR13, URZ, UR11, URZ, 0x33, !UPT ;  /* 0x0000000b3f0d7292 */ /* 0x000fe2000f8e333f */
[----:B------:R-:W-:Y:S01]  /*b140*/  LOP3.LUT R11, R19, 0x2, RZ, 0xfc, !PT ;  /* 0x00000002130b7812 */ /* 0x000fe200078efcff */
[----:B------:R-:W-:Y:S01]  /*b150*/  IMAD.MOV.U32 R10, RZ, RZ, 0x1 ;  /* 0x00000001ff0a7424 */ /* 0x000fe200078e00ff */
[----:B------:R-:W-:Y:S01]  /*b160*/  ULDC UR4, c[0x0][0x600] ;  /* 0x0001800000047ab9 */ /* 0x000fe20000000800 */
[----:B------:R-:W-:Y:S01]  /*b170*/  IMAD.MOV.U32 R9, RZ, RZ, RZ ;  /* 0x000000ffff097224 */ /* 0x000fe200078e00ff */
[----:B------:R-:W-:Y:S01]  /*b180*/  UMOV UR18, 0x55 ;  /* 0x0000005500127882 */ /* 0x000fe20000000000 */
[----:B------:R-:W-:-:S02]  /*b190*/  UIADD3 UR4, UR4, -0x1, URZ ;  /* 0xffffffff04047890 */ /* 0x000fc4000fffe03f */
[----:B------:R-:W-:Y:S01]  /*b1a0*/  USHF.L.U32 UR5, UR15, UR5, URZ ;  /* 0x000000050f057299 */ /* 0x000fe2000800063f */
[----:B------:R-:W-:Y:S01]  /*b1b0*/  ULDC.64 UR28, c[0x0][0x198] ;  /* 0x00006600001c7ab9 */ /* 0x000fe20000000a00 */
[----:B0-----:R-:W-:-:S05]  /*b1c0*/  VIADD R0, R0, 0x1f ;  /* 0x0000001f00007836 */ /* 0x001fca0000000000 */
[----:B------:R-:W-:Y:S01]  /*b1d0*/  SHF.R.S32.HI R3, RZ, 0x1f, R0 ;  /* 0x0000001fff037819 */ /* 0x000fe20000011400 */
[----:B-1----:R-:W-:-:S03]  /*b1e0*/  ULOP3.LUT UR10, UR8, 0x1, URZ, 0xc0, !UPT ;  /* 0x00000001080a7892 */ /* 0x002fc6000f8ec03f */
[----:B------:R-:W-:Y:S01]  /*b1f0*/  LEA.HI R3, R3, R0, RZ, 0x5 ;  /* 0x0000000003037211 */ /* 0x000fe200078f28ff */
[----:B------:R-:W-:Y:S01]  /*b200*/  USHF.R.U32.HI UR25, URZ, 0x1, UR8 ;  /* 0x000000013f197899 */ /* 0x000fe20008011608 */
[----:B------:R-:W-:Y:S01]  /*b210*/  IMAD.MOV.U32 R0, RZ, RZ, 0x1 ;  /* 0x00000001ff007424 */ /* 0x000fe200078e00ff */
[----:B------:R-:W-:Y:S01]  /*b220*/  USHF.L.U32 UR6, UR8, 0x6, URZ ;  /* 0x0000000608067899 */ /* 0x000fe2000800063f */
[--C-:B------:R-:W-:Y:S01]  /*b230*/  SHF.R.S32.HI R8, RZ, 0x5, R3.reuse ;  /* 0x00000005ff087819 */ /* 0x100fe20000011403 */
[----:B------:R-:W-:Y:S02]  /*b240*/  USHF.L.U32 UR7, UR8, 0xb, URZ ;  /* 0x0000000b08077899 */ /* 0x000fe4000800063f */
[----:B------:R-:W-:Y:S01]  /*b250*/  ULOP3.LUT UR8, UR8, 0xfffffffe, URZ, 0xc0, !UPT ;  /* 0xfffffffe08087892 */ /* 0x000fe2000f8ec03f */
[----:B------:R-:W-:Y:S01]  /*b260*/  PRMT R3, R0, 0x7610, R3 ;  /* 0x0000761000037816 */ /* 0x000fe20000000003 */
[----:B------:R-:W-:Y:S01]  /*b270*/  UISETP.GT.U32.AND UP0, UPT, UR10, 0xffff, UPT ;  /* 0x0000ffff0a00788c */ /* 0x000fe2000bf04070 */
[----:B------:R-:W-:Y:S01]  /*b280*/  VIADD R0, R8, 0x1 ;  /* 0x0000000108007836 */ /* 0x000fe20000000000 */
[----:B------:R-:W-:-:S02]  /*b290*/  USHF.L.U32 UR11, UR15, UR8, URZ ;  /* 0x000000080f0b7299 */ /* 0x000fc4000800063f */
[----:B------:R-:W-:Y:S02]  /*b2a0*/  ULOP3.LUT UR12, UR8, 0x1, URZ, 0xfc, !UPT ;  /* 0x00000001080c7892 */ /* 0x000fe4000f8efc3f */
[----:B------:R-:W-:Y:S02]  /*b2b0*/  UIMAD.WIDE.U32 UR8, UR9, UR14, URZ ;  /* 0x0000000e090872a5 */ /* 0x000fe4000f8e003f */
[----:B------:R-:W-:Y:S01]  /*b2c0*/  USEL UR10, UR10, 0xffff, !UP0 ;  /* 0x0000ffff0a0a7887 */ /* 0x000fe2000c000000 */
[----:B------:R-:W-:Y:S01]  /*b2d0*/  ULDC UR14, c[0x0][0x14] ;  /* 0x00000500000e7ab9 */ /* 0x000fe20000000800 */
[----:B------:R-:W-:Y:S02]  /*b2e0*/  USHF.L.U32 UR12, UR15, UR12, URZ ;  /* 0x0000000c0f0c7299 */ /* 0x000fe4000800063f */
[----:B------:R-:W-:Y:S02]  /*b2f0*/  UIMAD.WIDE.U32 UR26, UR8, UR14, URZ ;  /* 0x0000000e081a72a5 */ /* 0x000fe4000f8e003f */
[----:B------:R-:W-:-:S02]  /*b300*/  UIMAD UR21, UR9, UR14, URZ ;  /* 0x0000000e091572a4 */ /* 0x000fc4000f8e023f */
[----:B------:R-:W-:Y:S02]  /*b310*/  ULOP3.LUT UR10, UR10, 0xffff, URZ, 0xc0, !UPT ;  /* 0x0000ffff0a0a7892 */ /* 0x000fe4000f8ec03f */
[----:B------:R-:W-:Y:S02]  /*b320*/  ULOP3.LUT UR6, UR6, 0x40, URZ, 0xc0, !UPT ;  /* 0x0000004006067892 */ /* 0x000fe4000f8ec03f */
[----:B------:R-:W-:Y:S02]  /*b330*/  ULOP3.LUT UR7, UR7, 0x800, URZ, 0xc0, !UPT ;  /* 0x0000080007077892 */ /* 0x000fe4000f8ec03f */
[----:B------:R-:W-:Y:S02]  /*b340*/  ULOP3.LUT UR19, UR11, UR12, URZ, 0xfc, !UPT ;  /* 0x0000000c0b137292 */ /* 0x000fe4000f8efc3f */
[----:B------:R-:W-:Y:S02]  /*b350*/  UIADD3 UR21, UR27, UR21, URZ ;  /* 0x000000151b157290 */ /* 0x000fe4000fffe03f */
[----:B------:R-:W-:-:S12]  /*b360*/  USHF.L.U32 UR18, UR18, UR10, URZ ;  /* 0x0000000a12127299 */ /* 0x000fd8000800063f */
.L_x_303:
[----:B------:R-:W-:-:S03]  /*b370*/  UMOV UR8, 0xffffffff ;  /* 0xffffffff00087882 */ /* 0x000fc60000000000 */
[----:B------:R-:W-:Y:S05]  /*b380*/  BRA.DIV UR8, `(.L_x_293) ;  /* 0x0000000e08b07947 */ /* 0x000fea000b800000 */
[----:B------:R-:W-:-:S13]  /*b390*/  ELECT P6, URZ, PT ;  /* 0x00000000003f782f */ /* 0x000fda00038c0000 */
.L_x_314:
[----:B------:R-:W0:Y:S01]  /*b3a0*/  LDC R4, c[0x0][0x28c] ;  /* 0x0000a300ff047b82 */ /* 0x000e220000000800 */
[----:B------:R-:W-:Y:S01]  /*b3b0*/  BSSY B1, `(.L_x_294) ;  /* 0x000003c000017945 */ /* 0x000fe20003800000 */
[----:B0-----:R-:W-:-:S13]  /*b3c0*/  ISETP.LT.OR P6, PT, R4, 0x1, !P6 ;  /* 0x000000010400780c */ /* 0x001fda00077c1670 */
[----:B------:R-:W-:Y:S05]  /*b3d0*/  @P6 BRA `(.L_x_295) ;  /* 0x0000000000e46947 */ /* 0x000fea0003800000 */
[----:B------:R-:W-:Y:S01]  /*b3e0*/  LEA R12, R12, UR25, 0x2 ;  /* 0x000000190c0c7c11 */ /* 0x000fe2000f8e10ff */
[----:B------:R-:W-:Y:S01]  /*b3f0*/  IMAD.MOV.U32 R15, RZ, RZ, RZ ;  /* 0x000000ffff0f7224 */ /* 0x000fe200078e00ff */
[----:B------:R-:W-:Y:S01]  /*b400*/  LEA R20, R20, UR6, 0x7 ;  /* 0x0000000614147c11 */ /* 0x000fe2000f8e38ff */
[----:B------:R-:W-:Y:S02]  /*b410*/  IMAD.MOV.U32 R4, RZ, RZ, R0 ;  /* 0x000000ffff047224 */ /* 0x000fe400078e0000 */
[----:B------:R-:W-:Y:S02]  /*b420*/  IMAD.MOV.U32 R5, RZ, RZ, R10 ;  /* 0x000000ffff057224 */ /* 0x000fe400078e000a */
[----:B------:R-:W-:Y:S02]  /*b430*/  IMAD.MOV.U32 R6, RZ, RZ, R9 ;  /* 0x000000ffff067224 */ /* 0x000fe400078e0009 */
[----:B------:R-:W-:-:S07]  /*b440*/  IMAD.SHL.U32 R14, R12, 0x40, RZ ;  /* 0x000000400c0e7824 */ /* 0x000fce00078e00ff */
.L_x_298:
[----:B------:R-:W0:Y:S01]  /*b450*/  S2R R12, SR_CgaCtaId ;  /* 0x00000000000c7919 */ /* 0x000e220000008800 */
[----:B------:R-:W-:Y:S02]  /*b460*/  MOV R7, 0x400 ;  /* 0x0000040000077802 */ /* 0x000fe40000000f00 */
[----:B------:R-:W-:Y:S02]  /*b470*/  LOP3.LUT P1, RZ, R18, 0x7f, RZ, 0xc0, !PT ;  /* 0x0000007f12ff7812 */ /* 0x000fe4000782c0ff */
[----:B0-----:R-:W-:Y:S02]  /*b480*/  LEA R24, R12, R7, 0x18 ;  /* 0x000000070c187211 */ /* 0x001fe400078ec0ff */
[----:B------:R-:W-:-:S09]  /*b490*/  SHF.L.U32 R7, R5, 0x1f, RZ ;  /* 0x0000001f05077819 */ /* 0x000fd200000006ff */
[----:B------:R-:W0:Y:S01]  /*b4a0*/  @!P1 LDC R12, c[0x0][0x500] ;  /* 0x00014000ff0c9b82 */ /* 0x000e220000000800 */
[----:B------:R-:W-:-:S04]  /*b4b0*/  IMAD R22, R6, 0x8, R24 ;  /* 0x0000000806167824 */ /* 0x000fc800078e0218 */
[----:B------:R-:W1:Y:S02]  /*b4c0*/  SYNCS.PHASECHK.TRANS64.TRYWAIT P0, [R22+URZ+0x20], R7 ;  /* 0x00002007160075a7 */ /* 0x000e64000800017f */
[----:B-1----:R-:W-:Y:S05]  /*b4d0*/  @!P0 BRA `(.L_x_296) ;  /* 0x0000000c007c8947 */ /* 0x002fea0003800000 */
.L_x_315:
[----:B-1----:R-:W-:Y:S01]  /*b4e0*/  PRMT R7, R11, 0x9910, RZ ;  /* 0x000099100b077816 */ /* 0x002fe200000000ff */
[----:B0-----:R0:W-:Y:S03]  /*b4f0*/  @!P1 SYNCS.ARRIVE.TRANS64 RZ, [R22+URZ], R12 ;  /* 0x0000000c16ff99a7 */ /* 0x0011e6000800003f */
[----:B------:R-:W-:-:S13]  /*b500*/  ISETP.NE.AND P0, PT, R7, 0x2, PT ;  /* 0x000000020700780c */ /* 0x000fda0003f05270 */
[----:B0-----:R-:W-:Y:S05]  /*b510*/  @P0 BRA `(.L_x_297) ;  /* 0x0000000000040947 */ /* 0x001fea0003800000 */
[----:B------:R-:W-:Y:S01]  /*b520*/  BPT.TRAP 0x1 ;  /* 0x000000040000795c */ /* 0x000fe20000300000 */
.L_x_297:
[----:B------:R-:W-:Y:S01]  /*b530*/  LEA R7, R6, UR25, 0x2 ;  /* 0x0000001906077c11 */ /* 0x000fe2000f8e10ff */
[----:B------:R-:W-:Y:S01]  /*b540*/  VIADD R4, R4, 0xffffffff ;  /* 0xffffffff04047836 */ /* 0x000fe20000000000 */
[----:B------:R-:W-:Y:S01]  /*b550*/  R2UR UR23, R14 ;  /* 0x000000000e1772ca */ /* 0x000fe200000e0000 */
[----:B------:R-:W-:Y:S01]  /*b560*/  UIADD3 UR14, UP0, UR28, 0xf0, URZ ;  /* 0x000000f01c0e7890 */ /* 0x000fe2000ff1e03f */
[----:B------:R-:W-:Y:S01]  /*b570*/  R2UR UR9, R22 ;  /* 0x00000000160972ca */ /* 0x000fe200000e0000 */
[----:B------:R-:W-:Y:S01]  /*b580*/  IMAD.SHL.U32 R7, R7, 0x800, RZ ;  /* 0x0000080007077824 */ /* 0x000fe200078e00ff */
[----:B------:R-:W-:Y:S01]  /*b590*/  R2UR UR10, R15 ;  /* 0x000000000f0a72ca */ /* 0x000fe200000e0000 */
[----:B------:R-:W-:Y:S01]  /*b5a0*/  UIADD3 UR32, UP1, UR28, 0x1f0, URZ ;  /* 0x000001f01c207890 */ /* 0x000fe2000ff3e03f */
[----:B------:R-:W-:Y:S01]  /*b5b0*/  R2UR UR12, R13 ;  /* 0x000000000d0c72ca */ /* 0x000fe200000e0000 */
[--C-:B------:R-:W-:Y:S01]  /*b5c0*/  IMAD R12, R7, 0x4, R24.reuse ;  /* 0x00000004070c7824 */ /* 0x100fe200078e0218 */
[----:B------:R-:W-:Y:S01]  /*b5d0*/  LEA R7, R6, UR7, 0xc ;  /* 0x0000000706077c11 */ /* 0x000fe2000f8e60ff */
[----:B------:R-:W-:Y:S01]  /*b5e0*/  UIADD3.X UR15, URZ, UR29, URZ, UP0, !UPT ;  /* 0x0000001d3f0f7290 */ /* 0x000fe200087fe43f */
[----:B------:R-:W-:Y:S01]  /*b5f0*/  R2UR UR24, R20 ;  /* 0x00000000141872ca */ /* 0x000fe200000e0000 */
[----:B------:R-:W-:Y:S01]  /*b600*/  UPRMT UR20, URZ, 0x5410, UR18 ;  /* 0x000054103f147896 */ /* 0x000fe20008000012 */
[----:B------:R-:W-:Y:S01]  /*b610*/  R2UR UR8, R12 ;  /* 0x000000000c0872ca */ /* 0x000fe200000e0000 */
[----:B------:R-:W-:Y:S01]  /*b620*/  IMAD R7, R7, 0x4, R24 ;  /* 0x0000000407077824 */ /* 0x000fe200078e0218 */
[----:B------:R-:W-:Y:S01]  /*b630*/  ISETP.GT.AND P1, PT, R4, 0x1, PT ;  /* 0x000000010400780c */ /* 0x000fe20003f24270 */
[----:B------:R-:W-:Y:S01]  /*b640*/  VIADD R6, R6, 0x1 ;  /* 0x0000000106067836 */ /* 0x000fe20000000000 */
[----:B------:R-:W-:Y:S01]  /*b650*/  UPRMT UR30, URZ, 0x5410, UR19 ;  /* 0x000054103f1e7896 */ /* 0x000fe20008000013 */
[----:B------:R-:W-:Y:S01]  /*b660*/  VIADD R15, R15, 0x20 ;  /* 0x000000200f0f7836 */ /* 0x000fe20000000000 */
[----:B------:R-:W-:Y:S01]  /*b670*/  R2UR UR11, R7 ;  /* 0x00000000070b72ca */ /* 0x000fe200000e0000 */
[----:B------:R-:W-:Y:S01]  /*b680*/  UIADD3.X UR33, URZ, UR29, URZ, UP1, !UPT ;  /* 0x0000001d3f217290 */ /* 0x000fe20008ffe43f */
[----:B------:R-:W-:Y:S01]  /*b690*/  ISETP.NE.AND P0, PT, R6, 0x4, PT ;  /* 0x000000040600780c */ /* 0x000fe20003f05270 */
[----:B------:R-:W-:Y:S01]  /*b6a0*/  UMOV UR16, 0x0 ;  /* 0x0000000000107882 */ /* 0x000fe20000000000 */
[----:B------:R-:W-:-:S02]  /*b6b0*/  UMOV UR17, 0x10000000 ;  /* 0x1000000000117882 */ /* 0x000fc40000000000 */
[----:B------:R-:W-:Y:S01]  /*b6c0*/  SEL R12, RZ, 0x1, P0 ;  /* 0x00000001ff0c7807 */ /* 0x000fe20000000000 */
[----:B------:R-:W-:Y:S01]  /*b6d0*/  UIADD3 UR8, UR8, 0x100, URZ ;  /* 0x0000010008087890 */ /* 0x000fe2000fffe03f */
[----:B------:R-:W-:Y:S02]  /*b6e0*/  SEL R6, R6, RZ, P0 ;  /* 0x000000ff06067207 */ /* 0x000fe40000000000 */
[----:B------:R-:W-:-:S03]  /*b6f0*/  LOP3.LUT R5, R5, R12, RZ, 0x3c, !PT ;  /* 0x0000000c05057212 */ /* 0x000fc600078e3cff */
[----:B------:R-:W-:-:S03]  /*b700*/  UIADD3 UR22, UR11, 0x20100, URZ ;  /* 0x000201000b167890 */ /* 0x000fc6000fffe03f */
[----:B------:R-:W-:Y:S02]  /*b710*/  UMOV UR11, UR23 ;  /* 0x00000017000b7c82 */ /* 0x000fe40008000000 */
[----:B------:R0:W-:Y:S02]  /*b720*/  UTMALDG.3D.MULTICAST [UR8], [UR14], UR20, desc[UR16] ;  /* 0x000010080e0073b4 */ /* 0x0001e40008011814 */
[----:B0-----:R-:W-:Y:S01]  /*b730*/  UMOV UR8, UR22 ;  /* 0x0000001600087c82 */ /* 0x001fe20008000000 */
[----:B------:R-:W-:Y:S02]  /*b740*/  UMOV UR11, UR24 ;  /* 0x00000018000b7c82 */ /* 0x000fe40008000000 */
[----:B------:R0:W-:Y:S02]  /*b750*/  UTMALDG.3D.MULTICAST [UR8], [UR32], UR30, desc[UR16] ;  /* 0x00001008200073b4 */ /* 0x0001e4000801181e */
[----:B0-----:R-:W-:Y:S05]  /*b760*/  @P1 BRA `(.L_x_298) ;  /* 0xfffffffc00381947 */ /* 0x001fea000383ffff */
.L_x_295:
[----:B------:R-:W-:Y:S05]  /*b770*/  BSYNC B1 ;  /* 0x0000000000017941 */ /* 0x000fea0003800000 */
.L_x_294:
[----:B------:R-:W-:Y:S01]  /*b780*/  LOP3.LUT P1, RZ, R3, 0xff, RZ, 0xc0, !PT ;  /* 0x000000ff03ff7812 */ /* 0x000fe2000782c0ff */
[----:B------:R-:W-:Y:S01]  /*b790*/  IMAD.IADD R9, R8, 0x1, R9 ;  /* 0x0000000108097824 */ /* 0x000fe200078e0209 */
[----:B------:R-:W-:Y:S01]  /*b7a0*/  IADD3 R16, P2, R16, UR26, RZ ;  /* 0x0000001a10107c10 */ /* 0x000fe2000ff5e0ff */
[----:B------:R-:W-:Y:S01]  /*b7b0*/  ULDC.64 UR8, c[0x0][0x650] ;  /* 0x0001940000087ab9 */ /* 0x000fe20000000a00 */
[----:B------:R-:W-:Y:S01]  /*b7c0*/  BSSY B1, `(.L_x_299) ;  /* 0x000006b000017945 */ /* 0x000fe20003800000 */
[----:B------:R-:W-:Y:S01]  /*b7d0*/  IMAD.MOV.U32 R12, RZ, RZ, -0x1 ;  /* 0xffffffffff0c7424 */ /* 0x000fe200078e00ff */
[----:B------:R-:W-:Y:S01]  /*b7e0*/  SHF.R.U32.HI R3, RZ, 0x2, R9 ;  /* 0x00000002ff037819 */ /* 0x000fe20000011609 */
[----:B------:R-:W-:Y:S01]  /*b7f0*/  IMAD.MOV.U32 R20, RZ, RZ, -0x1 ;  /* 0xffffffffff147424 */ /* 0x000fe200078e00ff */
[----:B------:R-:W-:Y:S01]  /*b800*/  ISETP.GT.U32.AND P0, PT, R9, 0x3, PT ;  /* 0x000000030900780c */ /* 0x000fe20003f04070 */
[----:B------:R-:W-:Y:S01]  /*b810*/  IMAD.MOV.U32 R13, RZ, RZ, -0x1 ;  /* 0xffffffffff0d7424 */ /* 0x000fe200078e00ff */
[----:B------:R-:W-:-:S02]  /*b820*/  LOP3.LUT R3, R3, 0x1, RZ, 0xc0, !PT ;  /* 0x0000000103037812 */ /* 0x000fc400078ec0ff */
[----:B------:R-:W-:Y:S01]  /*b830*/  ISETP.LT.U32.AND P0, PT, R8, 0x4, P0 ;  /* 0x000000040800780c */ /* 0x000fe20000701070 */
[----:B------:R-:W0:Y:S01]  /*b840*/  @P1 S2R R5, SR_CgaCtaId ;  /* 0x0000000000051919 */ /* 0x000e220000008800 */
[----:B------:R-:W-:Y:S02]  /*b850*/  @P1 MOV R4, 0x400 ;  /* 0x0000040000041802 */ /* 0x000fe40000000f00 */
[----:B------:R-:W-:Y:S02]  /*b860*/  IADD3.X R17, R17, UR21, RZ, P2, !PT ;  /* 0x0000001511117c10 */ /* 0x000fe400097fe4ff */
[----:B------:R-:W-:Y:S02]  /*b870*/  ISETP.GE.U32.AND P2, PT, R16, UR8, PT ;  /* 0x0000000810007c0c */ /* 0x000fe4000bf46070 */
[----:B------:R-:W-:Y:S02]  /*b880*/  LOP3.LUT R9, R9, 0x3, RZ, 0xc0, !PT ;  /* 0x0000000309097812 */ /* 0x000fe400078ec0ff */
[----:B0-----:R-:W-:-:S04]  /*b890*/  @P1 LEA R4, R5, R4, 0x18 ;  /* 0x0000000405041211 */ /* 0x001fc800078ec0ff */
[----:B------:R0:W-:Y:S01]  /*b8a0*/  @P1 SYNCS.ARRIVE.TRANS64.A1T0 RZ, [R4+URZ+0x58], RZ ;  /* 0x000058ff04ff19a7 */ /* 0x0001e2000810003f */
[----:B------:R-:W-:Y:S02]  /*b8b0*/  ISETP.NE.U32.AND P1, PT, R3, 0x1, PT ;  /* 0x000000010300780c */ /* 0x000fe40003f25070 */
[----:B------:R-:W-:Y:S02]  /*b8c0*/  SEL R3, RZ, 0x1, !P0 ;  /* 0x00000001ff037807 */ /* 0x000fe40004000000 */
[----:B------:R-:W-:Y:S02]  /*b8d0*/  ISETP.GE.U32.AND.EX P0, PT, R17, UR9, PT, P2 ;  /* 0x0000000911007c0c */ /* 0x000fe4000bf06120 */
[----:B------:R-:W-:-:S04]  /*b8e0*/  ISETP.GT.U32.AND P1, PT, R8, 0x3, !P1 ;  /* 0x000000030800780c */ /* 0x000fc80004f24070 */
[----:B0-----:R-:W-:-:S04]  /*b8f0*/  SEL R4, RZ, 0x1, !P1 ;  /* 0x00000001ff047807 */ /* 0x001fc80004800000 */
[--C-:B------:R-:W-:Y:S02]  /*b900*/  LOP3.LUT R10, R4, R10, R3.reuse, 0x96, !PT ;  /* 0x0000000a040a7212 */ /* 0x100fe400078e9603 */
[----:B------:R-:W-:Y:S02]  /*b910*/  PRMT R4, RZ, 0x7610, R4 ;  /* 0x00007610ff047816 */ /* 0x000fe40000000004 */
[----:B------:R-:W-:Y:S01]  /*b920*/  PRMT R3, RZ, 0x7610, R3 ;  /* 0x00007610ff037816 */ /* 0x000fe20000000003 */
[----:B------:R-:W-:Y:S06]  /*b930*/  @P0 BRA `(.L_x_300) ;  /* 0x00000004004c0947 */ /* 0x000fec0003800000 */
[----:B------:R-:W0:Y:S01]  /*b940*/  S2R R14, SR_CTAID.X ;  /* 0x00000000000e7919 */ /* 0x000e220000002500 */
[----:B------:R-:W-:Y:S01]  /*b950*/  ULDC.64 UR8, c[0x0][0x628] ;  /* 0x00018a0000087ab9 */ /* 0x000fe20000000a00 */
[----:B------:R-:W1:Y:S01]  /*b960*/  LDC R15, c[0x0][0x144] ;  /* 0x00005100ff0f7b82 */ /* 0x000e620000000800 */
[----:B------:R-:W-:Y:S01]  /*b970*/  ISETP.NE.U32.AND P0, PT, RZ, UR8, PT ;  /* 0x00000008ff007c0c */ /* 0x000fe2000bf05070 */
[----:B------:R-:W2:Y:S01]  /*b980*/  S2R R12, SR_CTAID.Y ;  /* 0x00000000000c7919 */ /* 0x000ea20000002600 */
[----:B------:R-:W-:Y:S01]  /*b990*/  ULDC UR10, c[0x0][0x150] ;  /* 0x00005400000a7ab9 */ /* 0x000fe20000000800 */
[----:B------:R-:W-:Y:S01]  /*b9a0*/  ULDC UR11, c[0x0][0x630] ;  /* 0x00018c00000b7ab9 */ /* 0x000fe20000000800 */
[----:B------:R-:W-:Y:S01]  /*b9b0*/  ISETP.NE.AND.EX P0, PT, RZ, UR9, PT, P0 ;  /* 0x00000009ff007c0c */ /* 0x000fe2000bf05300 */
[----:B------:R-:W-:Y:S01]  /*b9c0*/  IMAD.MOV.U32 R4, RZ, RZ, R16 ;  /* 0x000000ffff047224 */ /* 0x000fe200078e0010 */
[----:B0-----:R-:W-:-:S05]  /*b9d0*/  I2FP.F32.U32 R5, R14 ;  /* 0x0000000e00057245 */ /* 0x001fca0000201000 */
[----:B------:R-:W-:Y:S01]  /*b9e0*/  FMUL R20, R5, UR10 ;  /* 0x0000000a05147c20 */ /* 0x000fe20008400000 */
[----:B------:R-:W-:-:S05]  /*b9f0*/  IMAD.MOV.U32 R5, RZ, RZ, R17 ;  /* 0x000000ffff057224 */ /* 0x000fca00078e0011 */
[----:B--2---:R-:W-:Y:S05]  /*ba00*/  @!P0 BRA `(.L_x_301) ;  /* 0x0000000000288947 */ /* 0x004fea0003800000 */
[----:B------:R-:W-:Y:S02]  /*ba10*/  ULDC UR10, c[0x0][0x634] ;  /* 0x00018d00000a7ab9 */ /* 0x000fe40000000800 */
[----:B------:R-:W-:-:S05]  /*ba20*/  IADD3 R5, P0, R16, UR10, RZ ;  /* 0x0000000a10057c10 */ /* 0x000fca000ff1e0ff */
[----:B------:R-:W-:-:S04]  /*ba30*/  IMAD.X R13, RZ, RZ, R17, P0 ;  /* 0x000000ffff0d7224 */ /* 0x000fc800000e0611 */
[----:B------:R-:W-:-:S04]  /*ba40*/  IMAD.WIDE.U32 R6, R13, UR8, RZ ;  /* 0x000000080d067c25 */ /* 0x000fc8000f8e00ff */
[----:B------:R-:W-:-:S04]  /*ba50*/  IMAD.WIDE.U32 R6, P0, R5, UR9, R6 ;  /* 0x0000000905067c25 */ /* 0x000fc8000f800006 */
[----:B------:R-:W-:-:S04]  /*ba60*/  IMAD.WIDE.U32 R4, R5, UR8, RZ ;  /* 0x0000000805047c25 */ /* 0x000fc8000f8e00ff */
[----:B------:R-:W-:Y:S01]  /*ba70*/  IMAD.MOV.U32 R4, RZ, RZ, R7 ;  /* 0x000000ffff047224 */ /* 0x000fe200078e0007 */
[----:B------:R-:W-:Y:S01]  /*ba80*/  IADD3 RZ, P1, R5, R6, RZ ;  /* 0x0000000605ff7210 */ /* 0x000fe20007f3e0ff */
[----:B------:R-:W-:-:S04]  /*ba90*/  IMAD.X R5, RZ, RZ, RZ, P0 ;  /* 0x000000ffff057224 */ /* 0x000fc800000e06ff */
[----:B------:R-:W-:-:S08]  /*baa0*/  IMAD.WIDE.U32.X R4, R13, UR9, R4, P1 ;  /* 0x000000090d047c25 */ /* 0x000fd000088e0404 */
.L_x_301:
[--C-:B------:R-:W-:Y:S01]  /*bab0*/  SHF.R.U64 R13, R4, UR11, R5.reuse ;  /* 0x0000000b040d7c19 */ /* 0x100fe20008001205 */
[----:B------:R-:W0:Y:S01]  /*bac0*/  F2I.U32.TRUNC.NTZ R20, R20 ;  /* 0x0000001400147305 */ /* 0x000e22000020f000 */
[----:B------:R-:W-:Y:S01]  /*bad0*/  SHF.R.U32.HI R4, RZ, UR11, R5 ;  /* 0x0000000bff047c19 */ /* 0x000fe20008011605 */
[----:B------:R-:W-:Y:S01]  /*bae0*/  ULDC.64 UR8, c[0x0][0x620] ;  /* 0x0001880000087ab9 */ /* 0x000fe20000000a00 */
[----:B------:R-:W-:Y:S01]  /*baf0*/  IADD3 R7, P0, RZ, -R13, RZ ;  /* 0x8000000dff077210 */ /* 0x000fe20007f1e0ff */
[----:B------:R-:W-:Y:S01]  /*bb00*/  ULDC.64 UR10, c[0x0][0x640] ;  /* 0x00019000000a7ab9 */ /* 0x000fe20000000a00 */
[----:B------:R-:W2:Y:S03]  /*bb10*/  LDC R21, c[0x0][0x148] ;  /* 0x00005200ff157b82 */ /* 0x000ea60000000800 */
[----:B------:R-:W-:Y:S01]  /*bb20*/  IMAD.X R4, RZ, RZ, ~R4, P0 ;  /* 0x000000ffff047224 */ /* 0x000fe200000e0e04 */
[----:B------:R-:W-:-:S03]  /*bb30*/  ISETP.NE.U32.AND P0, PT, RZ, UR10, PT ;  /* 0x0000000aff007c0c */ /* 0x000fc6000bf05070 */
[----:B------:R-:W-:Y:S01]  /*bb40*/  IMAD R6, R4, UR8, RZ ;  /* 0x0000000804067c24 */ /* 0x000fe2000f8e02ff */
[----:B------:R-:W-:Y:S01]  /*bb50*/  ISETP.NE.AND.EX P0, PT, RZ, UR11, PT, P0 ;  /* 0x0000000bff007c0c */ /* 0x000fe2000bf05300 */
[----:B------:R-:W-:Y:S01]  /*bb60*/  IMAD.WIDE.U32 R4, R7, UR8, R16 ;  /* 0x0000000807047c25 */ /* 0x000fe2000f8e0010 */
[----:B------:R-:W-:-:S03]  /*bb70*/  ULDC UR8, c[0x0][0x618] ;  /* 0x0001860000087ab9 */ /* 0x000fc60000000800 */
[----:B------:R-:W-:Y:S01]  /*bb80*/  IMAD R7, R7, UR9, R6 ;  /* 0x0000000907077c24 */ /* 0x000fe2000f8e0206 */
[----:B------:R-:W-:Y:S01]  /*bb90*/  ULDC UR9, c[0x0][0x154] ;  /* 0x0000550000097ab9 */ /* 0x000fe20000000800 */
[----:B0-----:R-:W-:Y:S02]  /*bba0*/  IMAD.MOV R6, RZ, RZ, -R20 ;  /* 0x000000ffff067224 */ /* 0x001fe400078e0a14 */
[----:B------:R-:W-:Y:S02]  /*bbb0*/  IMAD.IADD R5, R5, 0x1, R7 ;  /* 0x0000000105057824 */ /* 0x000fe400078e0207 */
[----:B-1----:R-:W-:Y:S01]  /*bbc0*/  IMAD R14, R15, R6, R14 ;  /* 0x000000060f0e7224 */ /* 0x002fe200078e020e */
[----:B------:R-:W-:Y:S02]  /*bbd0*/  I2FP.F32.U32 R6, R12 ;  /* 0x0000000c00067245 */ /* 0x000fe40000201000 */
[--C-:B------:R-:W-:Y:S02]  /*bbe0*/  SHF.R.U64 R15, R4, UR8, R5.reuse ;  /* 0x00000008040f7c19 */ /* 0x100fe40008001205 */
[----:B------:R-:W-:Y:S01]  /*bbf0*/  SHF.R.U32.HI R4, RZ, UR8, R5 ;  /* 0x00000008ff047c19 */ /* 0x000fe20008011605 */
[----:B------:R-:W-:Y:S01]  /*bc00*/  FMUL R6, R6, UR9 ;  /* 0x0000000906067c20 */ /* 0x000fe20008400000 */
[----:B------:R-:W-:-:S02]  /*bc10*/  ULDC UR8, c[0x0][0x608] ;  /* 0x0001820000087ab9 */ /* 0x000fc40000000800 */
[--C-:B------:R-:W-:Y:S01]  /*bc20*/  SHF.R.U64 R22, R15, UR8, R4.reuse ;  /* 0x000000080f167c19 */ /* 0x100fe20008001204 */
[----:B------:R0:W1:Y:S01]  /*bc30*/  F2I.U32.TRUNC.NTZ R24, R6 ;  /* 0x0000000600187305 */ /* 0x000062000020f000 */
[----:B------:R-:W-:Y:S01]  /*bc40*/  SHF.R.U32.HI R5, RZ, UR8, R4 ;  /* 0x00000008ff057c19 */ /* 0x000fe20008011604 */
[----:B------:R-:W-:-:S03]  /*bc50*/  ULDC UR8, c[0x0][0x658] ;  /* 0x0001960000087ab9 */ /* 0x000fc60000000800 */
[--C-:B------:R-:W-:Y:S02]  /*bc60*/  SHF.R.U64 R20, R22, UR8, R5.reuse ;  /* 0x0000000816147c19 */ /* 0x100fe40008001205 */
[----:B------:R-:W-:-:S03]  /*bc70*/  SHF.R.U32.HI R23, RZ, UR8, R5 ;  /* 0x00000008ff177c19 */ /* 0x000fc60008011605 */
[----:B------:R-:W-:Y:S02]  /*bc80*/  IMAD.MOV.U32 R4, RZ, RZ, R20 ;  /* 0x000000ffff047224 */ /* 0x000fe400078e0014 */
[----:B------:R-:W-:Y:S01]  /*bc90*/  IMAD.MOV.U32 R5, RZ, RZ, R23 ;  /* 0x000000ffff057224 */ /* 0x000fe200078e0017 */
[----:B0-----:R-:W-:Y:S06]  /*bca0*/  @!P0 BRA `(.L_x_302) ;  /* 0x0000000000288947 */ /* 0x001fec0003800000 */
        /* <DEDUP_REMOVED lines=10> */
.L_x_302:
[----:B------:R-:W-:Y:S01]  /*bd50*/  ISETP.NE.AND P0, PT, R2, 0x1, PT ;  /* 0x000000010200780c */ /* 0x000fe20003f05270 */
[----:B------:R-:W-:Y:S01]  /*bd60*/  ULDC UR8, c[0x0][0x648] ;  /* 0x0001920000087ab9 */ /* 0x000fe20000000800 */
[----:B------:R-:W-:Y:S01]  /*bd70*/  LOP3.LUT R22, R22, UR13, RZ, 0xc0, !PT ;  /* 0x0000000d16167c12 */ /* 0x000fe2000f8ec0ff */
[----:B-1----:R-:W-:Y:S01]  /*bd80*/  IMAD.MOV R24, RZ, RZ, -R24 ;  /* 0x000000ffff187224 */ /* 0x002fe200078e0a18 */
[----:B------:R-:W-:Y:S01]  /*bd90*/  SHF.R.U64 R5, R4, UR8, R5 ;  /* 0x0000000804057c19 */ /* 0x000fe20008001205 */
[----:B------:R-:W-:Y:S01]  /*bda0*/  ULDC UR8, c[0x0][0x638] ;  /* 0x00018e0000087ab9 */ /* 0x000fe20000000800 */
[----:B------:R-:W-:Y:S01]  /*bdb0*/  LOP3.LUT R15, R15, UR4, RZ, 0xc0, !PT ;  /* 0x000000040f0f7c12 */ /* 0x000fe2000f8ec0ff */
[----:B------:R-:W-:Y:S01]  /*bdc0*/  ULDC UR9, c[0x0][0x610] ;  /* 0x0001840000097ab9 */ /* 0x000fe20000000800 */
[----:B------:R-:W-:Y:S02]  /*bdd0*/  IMAD.MOV.U32 R4, RZ, RZ, 0x1 ;  /* 0x00000001ff047424 */ /* 0x000fe400078e00ff */
[----:B------:R-:W-:-:S02]  /*bde0*/  IMAD.MOV R7, RZ, RZ, -R5 ;  /* 0x000000ffff077224 */ /* 0x000fc400078e0a05 */
[----:B------:R-:W-:Y:S02]  /*bdf0*/  IMAD R5, R5, UR5, R22 ;  /* 0x0000000505057c24 */ /* 0x000fe4000f8e0216 */
[----:B--2---:R-:W-:Y:S02]  /*be00*/  @P0 IMAD R14, R21, R24, R12 ;  /* 0x00000018150e0224 */ /* 0x004fe400078e020c */
[----:B------:R-:W-:Y:S01]  /*be10*/  IMAD R20, R7, UR8, R20 ;  /* 0x0000000807147c24 */ /* 0x000fe2000f8e0214 */
[----:B------:R-:W-:Y:S01]  /*be20*/  ULDC UR8, c[0x0][0x600] ;  /* 0x0001800000087ab9 */ /* 0x000fe20000000800 */
[----:B------:R-:W-:Y:S02]  /*be30*/  IMAD R14, R5, UR9, R14 ;  /* 0x00000009050e7c24 */ /* 0x000fe4000f8e020e */
[----:B------:R-:W-:-:S05]  /*be40*/  IMAD R5, R20, UR8, R15 ;  /* 0x0000000814057c24 */ /* 0x000fca000f8e020f */
[----:B------:R-:W-:Y:S02]  /*be50*/  SEL R20, R5, R14, !P0 ;  /* 0x0000000e05147207 */ /* 0x000fe40004000000 */
[----:B------:R-:W-:-:S07]  /*be60*/  SEL R12, R14, R5, !P0 ;  /* 0x000000050e0c7207 */ /* 0x000fce0004000000 */
.L_x_300:
[----:B------:R-:W-:Y:S05]  /*be70*/  BSYNC B1 ;  /* 0x0000000000017941 */ /* 0x000fea0003800000 */
.L_x_299:
[----:B------:R-:W-:-:S13]  /*be80*/  LOP3.LUT P0, RZ, R4, 0xff, RZ, 0xc0, !PT ;  /* 0x000000ff04ff7812 */ /* 0x000fda000780c0ff */
[----:B------:R-:W-:Y:S05]  /*be90*/  @P0 BRA `(.L_x_303) ;  /* 0xfffffff400340947 */ /* 0x000fea000383ffff */
[----:B------:R-:W-:Y:S05]  /*bea0*/  BSYNC B0 ;  /* 0x0000000000007941 */ /* 0x000fea0003800000 */
.L_x_292:
[----:B------:R-:W-:-:S03]  /*beb0*/  UMOV UR8, 0xffffffff ;  /* 0xffffffff00087882 */ /* 0x000fc60000000000 */
[----:B------:R-:W-:Y:S05]  /*bec0*/  BRA.DIV UR8, `(.L_x_304) ;  /* 0x0000000608147947 */ /* 0x000fea000b800000 */
[----:B------:R-:W-:-:S13]  /*bed0*/  ELECT P6, URZ, PT ;  /* 0x00000000003f782f */ /* 0x000fda00038c0000 */
.L_x_318:
[----:B------:R-:W-:Y:S04]  /*bee0*/  BSSY B0, `(.L_x_305) ;  /* 0x000002b000007945 */ /* 0x000fe80003800000 */
[----:B------:R-:W-:Y:S05]  /*bef0*/  @!P6 BRA `(.L_x_306) ;  /* 0x0000000000a4e947 */ /* 0x000fea0003800000 */
[----:B------:R-:W-:-:S04]  /*bf00*/  LOP3.LUT R19, R19, 0x2, RZ, 0xfc, !PT ;  /* 0x0000000213137812 */ /* 0x000fc800078efcff */
[----:B------:R-:W-:-:S13]  /*bf10*/  ISETP.NE.AND P0, PT, R19, 0x3, PT ;  /* 0x000000031300780c */ /* 0x000fda0003f05270 */
[----:B------:R-:W-:Y:S05]  /*bf20*/  @!P0 BRA `(.L_x_307) ;  /* 0x0000000000048947 */ /* 0x000fea0003800000 */
[----:B------:R-:W-:Y:S01]  /*bf30*/  BPT.TRAP 0x1 ;  /* 0x000000040000795c */ /* 0x000fe20000300000 */
.L_x_307:
[----:B------:R-:W0:Y:S01]  /*bf40*/  S2R R3, SR_CgaCtaId ;  /* 0x0000000000037919 */ /* 0x000e220000008800 */
[----:B------:R-:W-:Y:S02]  /*bf50*/  MOV R0, 0x400 ;  /* 0x0000040000007802 */ /* 0x000fe40000000f00 */
[----:B------:R-:W-:Y:S02]  /*bf60*/  SHF.L.U32 R2, R10, 0x1f, RZ ;  /* 0x0000001f0a027819 */ /* 0x000fe400000006ff */
[----:B0-----:R-:W-:-:S05]  /*bf70*/  LEA R0, R3, R0, 0x18 ;  /* 0x0000000003007211 */ /* 0x001fca00078ec0ff */
[----:B------:R-:W-:-:S04]  /*bf80*/  VIADD R0, R0, 0x20 ;  /* 0x0000002000007836 */ /* 0x000fc80000000000 */
[C---:B------:R-:W-:Y:S02]  /*bf90*/  IMAD R5, R9.reuse, 0x8, R0 ;  /* 0x0000000809057824 */ /* 0x040fe400078e0200 */
[----:B------:R-:W-:Y:S02]  /*bfa0*/  VIADD R9, R9, 0x1 ;  /* 0x0000000109097836 */ /* 0x000fe40000000000 */
[----:B------:R-:W0:Y:S03]  /*bfb0*/  SYNCS.PHASECHK.TRANS64.TRYWAIT P0, [R5+URZ], R2 ;  /* 0x00000002050075a7 */ /* 0x000e26000800017f */
[----:B------:R-:W-:-:S04]  /*bfc0*/  ISETP.NE.AND P1, PT, R9, 0x4, PT ;  /* 0x000000040900780c */ /* 0x000fc80003f25270 */
[----:B------:R-:W-:Y:S02]  /*bfd0*/  SEL R3, RZ, 0x1, P1 ;  /* 0x00000001ff037807 */ /* 0x000fe40000800000 */
[----:B------:R-:W-:Y:S02]  /*bfe0*/  SEL R9, R9, RZ, P1 ;  /* 0x000000ff09097207 */ /* 0x000fe40000800000 */
[----:B------:R-:W-:-:S03]  /*bff0*/  LOP3.LUT R10, R10, R3, RZ, 0x3c, !PT ;  /* 0x000000030a0a7212 */ /* 0x000fc600078e3cff */
[----:B------:R-:W-:Y:S01]  /*c000*/  IMAD R7, R9, 0x8, R0 ;  /* 0x0000000809077824 */ /* 0x000fe200078e0200 */
[----:B------:R-:W-:Y:S01]  /*c010*/  SHF.L.U32 R4, R10, 0x1f, RZ ;  /* 0x0000001f0a047819 */ /* 0x000fe200000006ff */
[----:B0-----:R-:W-:Y:S06]  /*c020*/  @!P0 BRA `(.L_x_308) ;  /* 0x0000000000dc8947 */ /* 0x001fec0003800000 */
.L_x_319:
[----:B------:R-:W1:Y:S01]  /*c030*/  SYNCS.PHASECHK.TRANS64.TRYWAIT P0, [R7+URZ], R4 ;  /* 0x00000004070075a7 */ /* 0x000e62000800017f */
[----:B0-----:R-:W-:-:S05]  /*c040*/  VIADD R2, R9, 0x1 ;  /* 0x0000000109027836 */ /* 0x001fca0000000000 */
[----:B------:R-:W-:-:S04]  /*c050*/  ISETP.NE.AND P1, PT, R2, 0x4, PT ;  /* 0x000000040200780c */ /* 0x000fc80003f25270 */
[----:B------:R-:W-:Y:S02]  /*c060*/  SEL R3, RZ, 0x1, P1 ;  /* 0x00000001ff037807 */ /* 0x000fe40000800000 */
[----:B------:R-:W-:Y:S02]  /*c070*/  SEL R9, R2, RZ, P1 ;  /* 0x000000ff02097207 */ /* 0x000fe40000800000 */
[----:B------:R-:W-:-:S03]  /*c080*/  LOP3.LUT R11, R10, R3, RZ, 0x3c, !PT ;  /* 0x000000030a0b7212 */ /* 0x000fc600078e3cff */
[----:B------:R-:W-:Y:S01]  /*c090*/  IMAD R6, R9, 0x8, R0 ;  /* 0x0000000809067824 */ /* 0x000fe200078e0200 */
[----:B------:R-:W-:Y:S01]  /*c0a0*/  SHF.L.U32 R5, R11, 0x1f, RZ ;  /* 0x0000001f0b057819 */ /* 0x000fe200000006ff */
[----:B-1----:R-:W-:Y:S06]  /*c0b0*/  @!P0 BRA `(.L_x_309) ;  /* 0x0000000000cc8947 */ /* 0x002fec0003800000 */
.L_x_320:
[----:B------:R-:W1:Y:S01]  /*c0c0*/  SYNCS.PHASECHK.TRANS64.TRYWAIT P0, [R6+URZ], R5 ;  /* 0x00000005060075a7 */ /* 0x000e62000800017f */
[----:B------:R-:W-:-:S05]  /*c0d0*/  VIADD R2, R9, 0x1 ;  /* 0x0000000109027836 */ /* 0x000fca0000000000 */
[----:B------:R-:W-:-:S04]  /*c0e0*/  ISETP.NE.AND P1, PT, R2, 0x4, PT ;  /* 0x000000040200780c */ /* 0x000fc80003f25270 */
[----:B0-----:R-:W-:Y:S02]  /*c0f0*/  SEL R4, RZ, 0x1, P1 ;  /* 0x00000001ff047807 */ /* 0x001fe40000800000 */
[----:B------:R-:W-:Y:S02]  /*c100*/  SEL R3, R2, RZ, P1 ;  /* 0x000000ff02037207 */ /* 0x000fe40000800000 */
[----:B------:R-:W-:Y:S01]  /*c110*/  LOP3.LUT R4, R11, R4, RZ, 0x3c, !PT ;  /* 0x000000040b047212 */ /* 0x000fe200078e3cff */
[----:B-1----:R-:W-:Y:S06]  /*c120*/  @!P0 BRA `(.L_x_310) ;  /* 0x0000000000c48947 */ /* 0x002fec0003800000 */
.L_x_321:
[----:B------:R-:W-:Y:S01]  /*c130*/  IMAD R3, R3, 0x8, R0 ;  /* 0x0000000803037824 */ /* 0x000fe200078e0200 */
[----:B------:R-:W-:-:S07]  /*c140*/  SHF.L.U32 R0, R4, 0x1f, RZ ;  /* 0x0000001f04007819 */ /* 0x000fce00000006ff */
.L_x_311:
[----:B-1----:R1:W2:Y:S02]  /*c150*/  SYNCS.PHASECHK.TRANS64.TRYWAIT P0, [R3+URZ], R0 ;  /* 0x00000000030075a7 */ /* 0x0022a4000800017f */
[----:B--2---:R-:W-:Y:S05]  /*c160*/  @!P0 NANOSLEEP.SYNCS 0x989680 ;  /* 0x009896800000895d */ /* 0x004fea0003900000 */
[----:B------:R-:W2:Y:S02]  /*c170*/  @!P0 SYNCS.PHASECHK.TRANS64 P0, [R3+URZ], R0 ;  /* 0x00000000030085a7 */ /* 0x000ea4000800007f */
[----:B--2---:R-:W-:Y:S05]  /*c180*/  @!P0 BRA `(.L_x_311) ;  /* 0xfffffffc00f08947 */ /* 0x004fea000383ffff */
.L_x_306:
[----:B------:R-:W-:Y:S05]  /*c190*/  BSYNC B0 ;  /* 0x0000000000007941 */ /* 0x000fea0003800000 */
.L_x_305:
[----:B------:R-:W-:Y:S05]  /*c1a0*/  EXIT ;  /* 0x000000000000794d */ /* 0x000fea0003800000 */
.L_x_21:
[----:B----4-:R4:W0:Y:S02]  /*c1b0*/  SYNCS.PHASECHK.TRANS64.TRYWAIT P1, [R3+URZ], R0 ;  /* 0x00000000030075a7 */ /* 0x010824000802017f */
[----:B0-----:R-:W-:Y:S05]  /*c1c0*/  @!P1 NANOSLEEP.SYNCS 0x989680 ;  /* 0x009896800000995d */ /* 0x001fea0003900000 */
[----:B------:R-:W0:Y:S02]  /*c1d0*/  @!P1 SYNCS.PHASECHK.TRANS64 P1, [R3+URZ], R0 ;  /* 0x00000000030095a7 */ /* 0x000e24000802007f */
[----:B0-----:R-:W-:Y:S05]  /*c1e0*/  @!P1 BRA `(.L_x_21) ;  /* 0xfffffffc00f09947 */ /* 0x001fea000383ffff */
[----:B------:R-:W-:Y:S05]  /*c1f0*/  BRA `(.L_x_20) ;  /* 0xffffff5000c87947 */ /* 0x000fea000383ffff */
.L_x_26:
[----:B-1----:R1:W3:Y:S02]  /*c200*/  SYNCS.PHASECHK.TRANS64.TRYWAIT P1, [R5+URZ], R4 ;  /* 0x00000004050075a7 */ /* 0x0022e4000802017f */
[----:B---3--:R-:W-:Y:S05]  /*c210*/  @!P1 NANOSLEEP.SYNCS 0x989680 ;  /* 0x009896800000995d */ /* 0x008fea0003900000 */
[----:B------:R-:W3:Y:S02]  /*c220*/  @!P1 SYNCS.PHASECHK.TRANS64 P1, [R5+URZ], R4 ;  /* 0x00000004050095a7 */ /* 0x000ee4000802007f */
[----:B---3--:R-:W-:Y:S05]  /*c230*/  @!P1 BRA `(.L_x_26) ;  /* 0xfffffffc00f09947 */ /* 0x008fea000383ffff */
[----:B------:R-:W-:Y:S05]  /*c240*/  BRA `(.L_x_25) ;  /* 0xffffff5800087947 */ /* 0x000fea000383ffff */
.L_x_293:
[----:B------:R-:W-:Y:S01]  /*c250*/  BSSY B1, `(.L_x_312) ;  /* 0x0000006000017945 */ /* 0x000fe20003800000 */
[----:B------:R-:W-:-:S07]  /*c260*/  IMAD.MOV.U32 R15, RZ, RZ, -0x1 ;  /* 0xffffffffff0f7424 */ /* 0x000fce00078e00ff */
[----:B------:R-:W-:Y:S05]  /*c270*/  WARPSYNC.COLLECTIVE R15, `(.L_x_313) ;  /* 0x000000000f0c7348 */ /* 0x000fea0003c00000 */
[----:B------:R-:W-:Y:S02]  /*c280*/  ELECT P6, UR62, PT ;  /* 0x00000000003e782f */ /* 0x000fe400038c0000 */
[----:B------:R-:W-:Y:S01]  /*c290*/  MOV R14, UR62 ;  /* 0x0000003e000e7c02 */ /* 0x000fe20008000f00 */
[----:B------:R-:W-:Y:S10]  /*c2a0*/  ENDCOLLECTIVE ;  /* 0x000000000000791b */ /* 0x000ff40003800000 */
.L_x_313:
[----:B------:R-:W-:Y:S05]  /*c2b0*/  BSYNC B1 ;  /* 0x0000000000017941 */ /* 0x000fea0003800000 */
.L_x_312:
[----:B------:R-:W-:Y:S05]  /*c2c0*/  BRA `(.L_x_314) ;  /* 0xfffffff000347947 */ /* 0x000fea000383ffff */
.L_x_296:
[----:B-1----:R1:W2:Y:S02]  /*c2d0*/  SYNCS.PHASECHK.TRANS64.TRYWAIT P0, [R22+URZ+0x20], R7 ;  /* 0x00002007160075a7 */ /* 0x0022a4000800017f */
[----:B--2---:R-:W-:Y:S05]  /*c2e0*/  @!P0 NANOSLEEP.SYNCS 0x989680 ;  /* 0x009896800000895d */ /* 0x004fea0003900000 */
[----:B------:R-:W2:Y:S02]  /*c2f0*/  @!P0 SYNCS.PHASECHK.TRANS64 P0, [R22+URZ+0x20], R7 ;  /* 0x00002007160085a7 */ /* 0x000ea4000800007f */
[----:B--2---:R-:W-:Y:S05]  /*c300*/  @!P0 BRA `(.L_x_296) ;  /* 0xfffffffc00f08947 */ /* 0x004fea000383ffff */
[----:B------:R-:W-:Y:S05]  /*c310*/  BRA `(.L_x_315) ;  /* 0xfffffff000707947 */ /* 0x000fea000383ffff */
.L_x_304:
[----:B------:R-:W-:Y:S01]  /*c320*/  BSSY B0, `(.L_x_316) ;  /* 0x0000006000007945 */ /* 0x000fe20003800000 */
[----:B------:R-:W-:-:S07]  /*c330*/  IMAD.MOV.U32 R15, RZ, RZ, -0x1 ;  /* 0xffffffffff0f7424 */ /* 0x000fce00078e00ff */
[----:B------:R-:W-:Y:S05]  /*c340*/  WARPSYNC.COLLECTIVE R15, `(.L_x_317) ;  /* 0x000000000f0c7348 */ /* 0x000fea0003c00000 */
[----:B------:R-:W-:Y:S02]  /*c350*/  ELECT P6, UR62, PT ;  /* 0x00000000003e782f */ /* 0x000fe400038c0000 */
[----:B------:R-:W-:Y:S01]  /*c360*/  MOV R14, UR62 ;  /* 0x0000003e000e7c02 */ /* 0x000fe20008000f00 */
[----:B------:R-:W-:Y:S10]  /*c370*/  ENDCOLLECTIVE ;  /* 0x000000000000791b */ /* 0x000ff40003800000 */
.L_x_317:
[----:B------:R-:W-:Y:S05]  /*c380*/  BSYNC B0 ;  /* 0x0000000000007941 */ /* 0x000fea0003800000 */
.L_x_316:
[----:B------:R-:W-:Y:S05]  /*c390*/  BRA `(.L_x_318) ;  /* 0xfffffff800d07947 */ /* 0x000fea000383ffff */
.L_x_308:
[----:B0-----:R0:W1:Y:S02]  /*c3a0*/  SYNCS.PHASECHK.TRANS64.TRYWAIT P0, [R5+URZ], R2 ;  /* 0x00000002050075a7 */ /* 0x001064000800017f */
[----:B-1----:R-:W-:Y:S05]  /*c3b0*/  @!P0 NANOSLEEP.SYNCS 0x989680 ;  /* 0x009896800000895d */ /* 0x002fea0003900000 */
[----:B------:R-:W1:Y:S02]  /*c3c0*/  @!P0 SYNCS.PHASECHK.TRANS64 P0, [R5+URZ], R2 ;  /* 0x00000002050085a7 */ /* 0x000e64000800007f */
[----:B-1----:R-:W-:Y:S05]  /*c3d0*/  @!P0 BRA `(.L_x_308) ;  /* 0xfffffffc00f08947 */ /* 0x002fea000383ffff */
[----:B------:R-:W-:Y:S05]  /*c3e0*/  BRA `(.L_x_319) ;  /* 0xfffffffc00107947 */ /* 0x000fea000383ffff */
.L_x_309:
[----:B0-----:R0:W1:Y:S02]  /*c3f0*/  SYNCS.PHASECHK.TRANS64.TRYWAIT P0, [R7+URZ], R4 ;  /* 0x00000004070075a7 */ /* 0x001064000800017f */
[----:B-1----:R-:W-:Y:S05]  /*c400*/  @!P0 NANOSLEEP.SYNCS 0x989680 ;  /* 0x009896800000895d */ /* 0x002fea0003900000 */
[----:B------:R-:W1:Y:S02]  /*c410*/  @!P0 SYNCS.PHASECHK.TRANS64 P0, [R7+URZ], R4 ;  /* 0x00000004070085a7 */ /* 0x000e64000800007f */
[----:B-1----:R-:W-:Y:S05]  /*c420*/  @!P0 BRA `(.L_x_309) ;  /* 0xfffffffc00f08947 */ /* 0x002fea000383ffff */
[----:B------:R-:W-:Y:S05]  /*c430*/  BRA `(.L_x_320) ;  /* 0xfffffffc00207947 */ /* 0x000fea000383ffff */
.L_x_310:
[----:B0-----:R0:W1:Y:S02]  /*c440*/  SYNCS.PHASECHK.TRANS64.TRYWAIT P0, [R6+URZ], R5 ;  /* 0x00000005060075a7 */ /* 0x001064000800017f */
[----:B-1----:R-:W-:Y:S05]  /*c450*/  @!P0 NANOSLEEP.SYNCS 0x989680 ;  /* 0x009896800000895d */ /* 0x002fea0003900000 */
[----:B------:R-:W1:Y:S02]  /*c460*/  @!P0 SYNCS.PHASECHK.TRANS64 P0, [R6+URZ], R5 ;  /* 0x00000005060085a7 */ /* 0x000e64000800007f */
[----:B-1----:R-:W-:Y:S05]  /*c470*/  @!P0 BRA `(.L_x_310) ;  /* 0xfffffffc00f08947 */ /* 0x002fea000383ffff */
[----:B------:R-:W-:Y:S05]  /*c480*/  BRA `(.L_x_321) ;  /* 0xfffffffc00287947 */ /* 0x000fea000383ffff */
.L_x_322:
[----:B------:R-:W-:-:S00]  /*c490*/  BRA `(.L_x_322) ;  /* 0xfffffffc00fc7947 */ /* 0x000fc0000383ffff */
[----:B------:R-:W-:-:S00]  /*c4a0*/  NOP ;  /* 0x0000000000007918 */ /* 0x000fc00000000000 */
        /* <DEDUP_REMOVED lines=13> */
.L_x_323:


//--------------------- .nv.global.init           --------------------------
	.section	.nv.global.init,"aw",@progbits
.nv.global.init:
	.type		$str$22,@object
	.size		$str$22,($str$23 - $str$22)
$str$22:
        /*0000*/ 	.byte	0x6b, 0x5f, 0x74, 0x69, 0x6c, 0x65, 0x5f, 0x63, 0x6f, 0x75, 0x6e, 0x74, 0x20, 0x3e, 0x3d, 0x20
        /*0010*/ 	.byte	0x31, 0x00
	.type		$str$23,@object
	.size		$str$23,(__unnamed_1 - $str$23)
$str$23:
        /*0012*/ 	.byte	0x2f, 0x74, 0x6d, 0x70, 0x2f, 0x63, 0x75, 0x74, 0x6c, 0x61, 0x73, 0x73, 0x5f, 0x73, 0x77, 0x65
        /*0022*/ 	.byte	0x65, 0x70, 0x5f, 0x73, 0x72, 0x63, 0x2f, 0x69, 0x6e, 0x63, 0x6c, 0x75, 0x64, 0x65, 0x2f, 0x63
        /*0032*/ 	.byte	0x75, 0x74, 0x6c, 0x61, 0x73, 0x73, 0x2f, 0x67, 0x65, 0x6d, 0x6d, 0x2f, 0x63, 0x6f, 0x6c, 0x6c
        /*0042*/ 	.byte	0x65, 0x63, 0x74, 0x69, 0x76, 0x65, 0x2f, 0x73, 0x6d, 0x39, 0x30, 0x5f, 0x6d, 0x6d, 0x61, 0x5f
        /*0052*/ 	.byte	0x74, 0x6d, 0x61, 0x5f, 0x67, 0x6d, 0x6d, 0x61, 0x5f, 0x73, 0x73, 0x5f, 0x77, 0x61, 0x72, 0x70
        /*0062*/ 	.byte	0x73, 0x70, 0x65, 0x63, 0x69, 0x61, 0x6c, 0x69, 0x7a, 0x65, 0x64, 0x2e, 0x68, 0x70, 0x70, 0x00
	.type		__unnamed_1,@object
	.size		__unnamed_1,(.L_0 - __unnamed_1)
__unnamed_1:
        /*0072*/ 	.byte	0x76, 0x6f, 0x69, 0x64, 0x20, 0x63, 0x75, 0x74, 0x6c, 0x61, 0x73, 0x73, 0x3a, 0x3a, 0x67, 0x65
        /* <DEDUP_REMOVED lines=178> */
        /*0ba2*/ 	.byte	0x69, 0x74, 0x79, 0x5d, 0x00
.L_0:


//--------------------- .nv.shared._ZN7cutlass13device_kernelINS_4gemm6kernel13GemmUniversalIN4cute5tupleIJiiiiEEENS1_10collective13CollectiveMmaINS1_34MainloopSm90TmaGmmaWarpSpecializedILi4ENS5_IJNS4_1CILi2EEENSA_ILi4EEENSA_ILi1EEEEEENS1_35KernelTmaWarpSpecializedCooperativeEEENS5_IJNSA_ILi256EEENSA_ILi128EEENSA_ILi32EEEEEENS_10tfloat32_tENS5_IJlSD_lEEESL_SM_NS4_8TiledMMAINS4_8MMA_AtomIJNS4_4SM904GMMA30MMA_64x128x8_F32TF32TF32_SS_TNILNSQ_7ScaleInE1ELSS_1EEEEEENS4_6LayoutINS5_IJSB_SD_SD_EEENS5_IJSD_NSA_ILi0EEESX_EEEEENS5_IJNS4_10UnderscoreES10_S10_EEEEENS4_23SM90_TMA_LOAD_MULTICASTENS4_14ComposedLayoutINS4_7SwizzleILi3ELi4ELi3EEENS4_18smem_ptr_flag_bitsILi32EEENSV_INS5_IJNSA_ILi8EEESJ_EEENS5_IJSJ_SD_EEEEEEEvNS4_8identityES13_S1D_vS1E_EENS_8epilogue10collective6detail29Sm90TmaWarpSpecializedAdapterINS1H_15DefaultEpilogueISL_SM_SM_NS1G_6thread17LinearCombinationISL_Li1EffLNS1L_9ScaleType4KindE0ELNS_15FloatRoundStyleE2ESL_EENS1_15EpilogueDefaultEEEEEvvEEEEvNT_6ParamsE --------------------------
	.section	.nv.shared._ZN7cutlass13device_kernelINS_4gemm6kernel13GemmUniversalIN4cute5tupleIJiiiiEEENS1_10collective13CollectiveMmaINS1_34MainloopSm90TmaGmmaWarpSpecializedILi4ENS5_IJNS4_1CILi2EEENSA_ILi4EEENSA_ILi1EEEEEENS1_35KernelTmaWarpSpecializedCooperativeEEENS5_IJNSA_ILi256EEENSA_ILi128EEENSA_ILi32EEEEEENS_10tfloat32_tENS5_IJlSD_lEEESL_SM_NS4_8TiledMMAINS4_8MMA_AtomIJNS4_4SM904GMMA30MMA_64x128x8_F32TF32TF32_SS_TNILNSQ_7ScaleInE1ELSS_1EEEEEENS4_6LayoutINS5_IJSB_SD_SD_EEENS5_IJSD_NSA_ILi0EEESX_EEEEENS5_IJNS4_10UnderscoreES10_S10_EEEEENS4_23SM90_TMA_LOAD_MULTICASTENS4_14ComposedLayoutINS4_7SwizzleILi3ELi4ELi3EEENS4_18smem_ptr_flag_bitsILi32EEENSV_INS5_IJNSA_ILi8EEESJ_EEENS5_IJSJ_SD_EEEEEEEvNS4_8identityES13_S1D_vS1E_EENS_8epilogue10collective6detail29Sm90TmaWarpSpecializedAdapterINS1H_15DefaultEpilogueISL_SM_SM_NS1G_6thread17LinearCombinationISL_Li1EffLNS1L_9ScaleType4KindE0ELNS_15FloatRoundStyleE2ESL_EENS1_15EpilogueDefaultEEEEEvvEEEEvNT_6ParamsE,"aw",@nobits
	.sectionflags	@""
	.align	16
	.zero		1024


//--------------------- .nv.shared.reserved.0     --------------------------
	.section	.nv.shared.reserved.0,"aw",@nobits
	.weak		__nv_reservedSMEM_offset_0_alias
	.size		__nv_reservedSMEM_offset_0_alias, 0, 0
	.other		__nv_reservedSMEM_offset_0_alias,@"STO_CUDA_RESERVED_SHARED STV_DEFAULT"
__nv_reservedSMEM_offset_0_alias:
	.zero		0


//--------------------- .nv.global                --------------------------
	.section	.nv.global,"aw",@nobits
.nv.global:
	.type		_ZN40_INTERNAL_530c0e97_4_k_cu_68e37687_195734cute1_E,@object
	.size		_ZN40_INTERNAL_530c0e97_4_k_cu_68e37687_195734cute1_E,(_ZN40_INTERNAL_530c0e97_4_k_cu_68e37687_195734cuda3std3__45__cpo6cbeginE - _ZN40_INTERNAL_530c0e97_4_k_cu_68e37687_195734cute1_E)
_ZN40_INTERNAL_530c0e97_4_k_cu_68e37687_195734cute1_E:
	.zero		1
	.type		_ZN40_INTERNAL_530c0e97_4_k_cu_68e37687_195734cuda3std3__45__cpo6cbeginE,@object
	.size		_ZN40_INTERNAL_530c0e97_4_k_cu_68e37687_195734cuda3std3__45__cpo6cbeginE,(_ZN40_INTERNAL_530c0e97_4_k_cu_68e37687_195734cuda3std3__48in_placeE - _ZN40_INTERNAL_530c0e97_4_k_cu_68e37687_195734cuda3std3__45__cpo6cbeginE)
_ZN40_INTERNAL_530c0e97_4_k_cu_68e37687_195734cuda3std3__45__cpo6cbeginE:
	.zero		1
	.type		_ZN40_INTERNAL_530c0e97_4_k_cu_68e37687_195734cuda3std3__48in_placeE,@object
	.size		_ZN40_INTERNAL_530c0e97_4_k_cu_68e37687_195734cuda3std3__48in_placeE,(_ZN40_INTERNAL_530c0e97_4_k_cu_68e37687_195734cuda3std6ranges3__45__cpo9iter_moveE - _ZN40_INTERNAL_530c0e97_4_k_cu_68e37687_195734cuda3std3__48in_placeE)
_ZN40_INTERNAL_530c0e97_4_k_cu_68e37687_195734cuda3std3__48in_placeE:
	.zero		1
	.type		_ZN40_INTERNAL_530c0e97_4_k_cu_68e37687_195734cuda3std6ranges3__45__cpo9iter_moveE,@object
	.size		_ZN40_INTERNAL_530c0e97_4_k_cu_68e37687_195734cuda3std6ranges3__45__cpo9iter_moveE,(_ZN40_INTERNAL_530c0e97_4_k_cu_68e37687_195734cuda3std3__45__cpo5beginE - _ZN40_INTERNAL_530c0e97_4_k_cu_68e37687_195734cuda3std6ranges3__45__cpo9iter_moveE)
_ZN40_INTERNAL_530c0e97_4_k_cu_68e37687_195734cuda3std6ranges3__45__cpo9iter_moveE:
	.zero		1
	.type		_ZN40_INTERNAL_530c0e97_4_k_cu_68e37687_195734cuda3std3__45__cpo5beginE,@object
	.size		_ZN40_INTERNAL_530c0e97_4_k_cu_68e37687_195734cuda3std3__45__cpo5beginE,(_ZN40_INTERNAL_530c0e97_4_k_cu_68e37687_195734cuda3std3__442_GLOBAL__N__530c0e97_4_k_cu_68e37687_195736ignoreE - _ZN40_INTERNAL_530c0e97_4_k_cu_68e37687_195734cuda3std3__45__cpo5beginE)
_ZN40_INTERNAL_530c0e97_4_k_cu_68e37687_195734cuda3std3__45__cpo5beginE:
	.zero		1
	.type		_ZN40_INTERNAL_530c0e97_4_k_cu_68e37687_195734cuda3std3__442_GLOBAL__N__530c0e97_4_k_cu_68e37687_195736ignoreE,@object
	.size		_ZN40_INTERNAL_530c0e97_4_k_cu_68e37687_195734cuda3std3__442_GLOBAL__N__530c0e97_4_k_cu_68e37687_195736ignoreE,(_ZN40_INTERNAL_530c0e97_4_k_cu_68e37687_195734cute7productE - _ZN40_INTERNAL_530c0e97_4_k_cu_68e37687_195734cuda3std3__442_GLOBAL__N__530c0e97_4_k_cu_68e37687_195736ignoreE)
_ZN40_INTERNAL_530c0e97_4_k_cu_68e37687_195734cuda3std3__442_GLOBAL__N__530c0e97_4_k_cu_68e37687_195736ignoreE:
	.zero		1
	.type		_ZN40_INTERNAL_530c0e97_4_k_cu_68e37687_195734cute7productE,@object
	.size		_ZN40_INTERNAL_530c0e97_4_k_cu_68e37687_195734cute7productE,(_ZN40_INTERNAL_530c0e97_4_k_cu_68e37687_195734cuda3std3__45__cpo3endE - _ZN40_INTERNAL_530c0e97_4_k_cu_68e37687_195734cute7productE)
_ZN40_INTERNAL_530c0e97_4_k_cu_68e37687_195734cute7productE:
	.zero		1
	.type		_ZN40_INTERNAL_530c0e97_4_k_cu_68e37687_195734cuda3std3__45__cpo3endE,@object
	.size		_ZN40_INTERNAL_530c0e97_4_k_cu_68e37687_195734cuda3std3__45__cpo3endE,(_ZN40_INTERNAL_530c0e97_4_k_cu_68e37687_195734cuda3std3__419piecewise_constructE - _ZN40_INTERNAL_530c0e97_4_k_cu_68e37687_195734cuda3std3__45__cpo3endE)
_ZN40_INTERNAL_530c0e97_4_k_cu_68e37687_195734cuda3std3__45__cpo3endE:
	.zero		1
	.type		_ZN40_INTERNAL_530c0e97_4_k_cu_68e37687_195734cuda3std3__419piecewise_constructE,@object
	.size		_ZN40_INTERNAL_530c0e97_4_k_cu_68e37687_195734cuda3std3__419piecewise_constructE,(_ZN40_INTERNAL_530c0e97_4_k_cu_68e37687_195734cuda3std3__45__cpo4cendE - _ZN40_INTERNAL_530c0e97_4_k_cu_68e37687_195734cuda3std3__419piecewise_constructE)
_ZN40_INTERNAL_530c0e97_4_k_cu_68e37687_195734cuda3std3__419piecewise_constructE:
	.zero		1
	.type		_ZN40_INTERNAL_530c0e97_4_k_cu_68e37687_195734cuda3std3__45__cpo4cendE,@object
	.size		_ZN40_INTERNAL_530c0e97_4_k_cu_68e37687_195734cuda3std3__45__cpo4cendE,(_ZN40_INTERNAL_530c0e97_4_k_cu_68e37687_195734cuda3std6ranges3__45__cpo4swapE - _ZN40_INTERNAL_530c0e97_4_k_cu_68e37687_195734cuda3std3__45__cpo4cendE)
_ZN40_INTERNAL_530c0e97_4_k_cu_68e37687_195734cuda3std3__45__cpo4cendE:
	.zero		1
	.type		_ZN40_INTERNAL_530c0e97_4_k_cu_68e37687_195734cuda3std6ranges3__45__cpo4swapE,@object
	.size		_ZN40_INTERNAL_530c0e97_4_k_cu_68e37687_195734cuda3std6ranges3__45__cpo4swapE,(.L_8 - _ZN40_INTERNAL_530c0e97_4_k_cu_68e37687_195734cuda3std6ranges3__45__cpo4swapE)
_ZN40_INTERNAL_530c0e97_4_k_cu_68e37687_195734cuda3std6ranges3__45__cpo4swapE:
	.zero		1
.L_8:


//--------------------- .nv.constant0._ZN7cutlass13device_kernelINS_4gemm6kernel13GemmUniversalIN4cute5tupleIJiiiiEEENS1_10collective13CollectiveMmaINS1_34MainloopSm90TmaGmmaWarpSpecializedILi4ENS5_IJNS4_1CILi2EEENSA_ILi4EEENSA_ILi1EEEEEENS1_35KernelTmaWarpSpecializedCooperativeEEENS5_IJNSA_ILi256EEENSA_ILi128EEENSA_ILi32EEEEEENS_10tfloat32_tENS5_IJlSD_lEEESL_SM_NS4_8TiledMMAINS4_8MMA_AtomIJNS4_4SM904GMMA30MMA_64x128x8_F32TF32TF32_SS_TNILNSQ_7ScaleInE1ELSS_1EEEEEENS4_6LayoutINS5_IJSB_SD_SD_EEENS5_IJSD_NSA_ILi0EEESX_EEEEENS5_IJNS4_10UnderscoreES10_S10_EEEEENS4_23SM90_TMA_LOAD_MULTICASTENS4_14ComposedLayoutINS4_7SwizzleILi3ELi4ELi3EEENS4_18smem_ptr_flag_bitsILi32EEENSV_INS5_IJNSA_ILi8EEESJ_EEENS5_IJSJ_SD_EEEEEEEvNS4_8identityES13_S1D_vS1E_EENS_8epilogue10collective6detail29Sm90TmaWarpSpecializedAdapterINS1H_15DefaultEpilogueISL_SM_SM_NS1G_6thread17LinearCombinationISL_Li1EffLNS1L_9ScaleType4KindE0ELNS_15FloatRoundStyleE2ESL_EENS1_15EpilogueDefaultEEEEEvvEEEEvNT_6ParamsE --------------------------
	.section	.nv.constant0._ZN7cutlass13device_kernelINS_4gemm6kernel13GemmUniversalIN4cute5tupleIJiiiiEEENS1_10collective13CollectiveMmaINS1_34MainloopSm90TmaGmmaWarpSpecializedILi4ENS5_IJNS4_1CILi2EEENSA_ILi4EEENSA_ILi1EEEEEENS1_35KernelTmaWarpSpecializedCooperativeEEENS5_IJNSA_ILi256EEENSA_ILi128EEENSA_ILi32EEEEEENS_10tfloat32_tENS5_IJlSD_lEEESL_SM_NS4_8TiledMMAINS4_8MMA_AtomIJNS4_4SM904GMMA30MMA_64x128x8_F32TF32TF32_SS_TNILNSQ_7ScaleInE1ELSS_1EEEEEENS4_6LayoutINS5_IJSB_SD_SD_EEENS5_IJSD_NSA_ILi0EEESX_EEEEENS5_IJNS4_10UnderscoreES10_S10_EEEEENS4_23SM90_TMA_LOAD_MULTICASTENS4_14ComposedLayoutINS4_7SwizzleILi3ELi4ELi3EEENS4_18smem_ptr_flag_bitsILi32EEENSV_INS5_IJNSA_ILi8EEESJ_EEENS5_IJSJ_SD_EEEEEEEvNS4_8identityES13_S1D_vS1E_EENS_8epilogue10collective6detail29Sm90TmaWarpSpecializedAdapterINS1H_15DefaultEpilogueISL_SM_SM_NS1G_6thread17LinearCombinationISL_Li1EffLNS1L_9ScaleType4KindE0ELNS_15FloatRoundStyleE2ESL_EENS1_15EpilogueDefaultEEEEEvvEEEEvNT_6ParamsE,"a",@progbits
	.sectionflags	@""
	.align	4
.nv.constant0._ZN7cutlass13device_kernelINS_4gemm6kernel13GemmUniversalIN4cute5tupleIJiiiiEEENS1_10collective13CollectiveMmaINS1_34MainloopSm90TmaGmmaWarpSpecializedILi4ENS5_IJNS4_1CILi2EEENSA_ILi4EEENSA_ILi1EEEEEENS1_35KernelTmaWarpSpecializedCooperativeEEENS5_IJNSA_ILi256EEENSA_ILi128EEENSA_ILi32EEEEEENS_10tfloat32_tENS5_IJlSD_lEEESL_SM_NS4_8TiledMMAINS4_8MMA_AtomIJNS4_4SM904GMMA30MMA_64x128x8_F32TF32TF32_SS_TNILNSQ_7ScaleInE1ELSS_1EEEEEENS4_6LayoutINS5_IJSB_SD_SD_EEENS5_IJSD_NSA_ILi0EEESX_EEEEENS5_IJNS4_10UnderscoreES10_S10_EEEEENS4_23SM90_TMA_LOAD_MULTICASTENS4_14ComposedLayoutINS4_7SwizzleILi3ELi4ELi3EEENS4_18smem_ptr_flag_bitsILi32EEENSV_INS5_IJNSA_ILi8EEESJ_EEENS5_IJSJ_SD_EEEEEEEvNS4_8identityES13_S1D_vS1E_EENS_8epilogue10collective6detail29Sm90TmaWarpSpecializedAdapterINS1H_15DefaultEpilogueISL_SM_SM_NS1G_6thread17LinearCombinationISL_Li1EffLNS1L_9ScaleType4KindE0ELNS_15FloatRoundStyleE2ESL_EENS1_15EpilogueDefaultEEEEEvvEEEEvNT_6ParamsE:
	.zero		1664


//--------------------- SYMBOLS --------------------------

	.type		.nv.reservedSmem.offset0,@object
	.size		.nv.reservedSmem.offset0,0x4
	.type		__assertfail,@function
